	.target	sm_86

	.elftype	@"ET_EXEC"


//--------------------- .note.nv.tkinfo           --------------------------
	.section	.note.nv.tkinfo,"",@"SHT_NOTE"
	.sectionflags	@"SHF_NOTE_NV_TKINFO"
	.tkinfo
        /*0018*/ 	.word	0x00000002
        /*0030*/ 	.string	""
        /*0030*/ 	.string	"ptxas"
        /*0030*/ 	.string	"Cuda compilation tools, release 13.1, V13.1.80"
        /*0030*/ 	.string	"Build cuda_13.1.r13.1/compiler.36836380_0"
        /*0030*/ 	.string	"-v  -arch sm_86 "



//--------------------- .note.nv.cuinfo           --------------------------
	.section	.note.nv.cuinfo,"",@"SHT_NOTE"
	.sectionflags	@"SHF_NOTE_NV_CUINFO"
        /*0018*/ 	.short	0x0002
        /*001a*/ 	.short	0x0050
        /*001c*/ 	.short	0x0083
	.zero		2


//--------------------- .nv.info                  --------------------------
	.section	.nv.info,"",@"SHT_CUDA_INFO"
	.align	4


	//----- nvinfo : EIATTR_REGCOUNT
	.align		4
        /*0000*/ 	.byte	0x04, 0x2f
        /*0002*/ 	.short	(.L_1 - .L_0)
	.align		4
.L_0:
        /*0004*/ 	.word	index@(gemm_mma_kernel)
        /*0008*/ 	.word	0x000000b0


	//----- nvinfo : EIATTR_FRAME_SIZE
	.align		4
.L_1:
        /*000c*/ 	.byte	0x04, 0x11
        /*000e*/ 	.short	(.L_3 - .L_2)
	.align		4
.L_2:
        /*0010*/ 	.word	index@(gemm_mma_kernel)
        /*0014*/ 	.word	0x00000000


	//----- nvinfo : EIATTR_MIN_STACK_SIZE
	.align		4
.L_3:
        /*0018*/ 	.byte	0x04, 0x12
        /*001a*/ 	.short	(.L_5 - .L_4)
	.align		4
.L_4:
        /*001c*/ 	.word	index@(gemm_mma_kernel)
        /*0020*/ 	.word	0x00000000
.L_5:


//--------------------- .nv.info.gemm_mma_kernel  --------------------------
	.section	.nv.info.gemm_mma_kernel,"",@"SHT_CUDA_INFO"
	.sectionflags	@""
	.align	4


	//----- nvinfo : EIATTR_CUDA_API_VERSION
	.align		4
        /*0000*/ 	.byte	0x04, 0x37
        /*0002*/ 	.short	(.L_7 - .L_6)
.L_6:
        /*0004*/ 	.word	0x00000083


	//----- nvinfo : EIATTR_SW2861232_WAR
	.align		4
.L_7:
        /*0008*/ 	.byte	0x01, 0x35
	.zero		2


	//----- nvinfo : EIATTR_PARAM_CBANK
	.align		4
        /*000c*/ 	.byte	0x04, 0x0a
        /*000e*/ 	.short	(.L_9 - .L_8)
	.align		4
.L_8:
        /*0010*/ 	.word	index@(.nv.constant0.gemm_mma_kernel)
        /*0014*/ 	.short	0x0160
        /*0016*/ 	.short	0x0024


	//----- nvinfo : EIATTR_CBANK_PARAM_SIZE
	.align		4
.L_9:
        /*0018*/ 	.byte	0x03, 0x19
        /*001a*/ 	.short	0x0024


	//----- nvinfo : EIATTR_KPARAM_INFO
	.align		4
        /*001c*/ 	.byte	0x04, 0x17
        /*001e*/ 	.short	(.L_11 - .L_10)
.L_10:
        /*0020*/ 	.word	0x00000000
        /*0024*/ 	.short	0x0005
        /*0026*/ 	.short	0x0020
        /*0028*/ 	.byte	0x00, 0xf0, 0x11, 0x00


	//----- nvinfo : EIATTR_KPARAM_INFO
	.align		4
.L_11:
        /*002c*/ 	.byte	0x04, 0x17
        /*002e*/ 	.short	(.L_13 - .L_12)
.L_12:
        /*0030*/ 	.word	0x00000000
        /*0034*/ 	.short	0x0004
        /*0036*/ 	.short	0x001c
        /*0038*/ 	.byte	0x00, 0xf0, 0x11, 0x00


	//----- nvinfo : EIATTR_KPARAM_INFO
	.align		4
.L_13:
        /*003c*/ 	.byte	0x04, 0x17
        /*003e*/ 	.short	(.L_15 - .L_14)
.L_14:
        /*0040*/ 	.word	0x00000000
        /*0044*/ 	.short	0x0003
        /*0046*/ 	.short	0x0018
        /*0048*/ 	.byte	0x00, 0xf0, 0x11, 0x00


	//----- nvinfo : EIATTR_KPARAM_INFO
	.align		4
.L_15:
        /*004c*/ 	.byte	0x04, 0x17
        /*004e*/ 	.short	(.L_17 - .L_16)
.L_16:
        /*0050*/ 	.word	0x00000000
        /*0054*/ 	.short	0x0002
        /*0056*/ 	.short	0x0010
        /*0058*/ 	.byte	0x00, 0xf0, 0x21, 0x00


	//----- nvinfo : EIATTR_KPARAM_INFO
	.align		4
.L_17:
        /*005c*/ 	.byte	0x04, 0x17
        /*005e*/ 	.short	(.L_19 - .L_18)
.L_18:
        /*0060*/ 	.word	0x00000000
        /*0064*/ 	.short	0x0001
        /*0066*/ 	.short	0x0008
        /*0068*/ 	.byte	0x00, 0xf0, 0x21, 0x00


	//----- nvinfo : EIATTR_KPARAM_INFO
	.align		4
.L_19:
        /*006c*/ 	.byte	0x04, 0x17
        /*006e*/ 	.short	(.L_21 - .L_20)
.L_20:
        /*0070*/ 	.word	0x00000000
        /*0074*/ 	.short	0x0000
        /*0076*/ 	.short	0x0000
        /*0078*/ 	.byte	0x00, 0xf0, 0x21, 0x00


	//----- nvinfo : EIATTR_WMMA_USED
	.align		4
.L_21:
        /*007c*/ 	.byte	0x01, 0x2b
	.zero		2


	//----- nvinfo : EIATTR_MAXREG_COUNT
	.align		4
        /*0080*/ 	.byte	0x03, 0x1b
        /*0082*/ 	.short	0x00ff


	//----- nvinfo : EIATTR_NUM_BARRIERS
	.align		4
        /*0084*/ 	.byte	0x02, 0x4c
        /*0086*/ 	.byte	0x01
	.zero		1


	//----- nvinfo : EIATTR_MERCURY_ISA_VERSION
	.align		4
        /*0088*/ 	.byte	0x03, 0x5f
        /*008a*/ 	.short	0x0000


	//----- nvinfo : EIATTR_EXIT_INSTR_OFFSETS
	.align		4
        /*008c*/ 	.byte	0x04, 0x1c
        /*008e*/ 	.short	(.L_23 - .L_22)


	//   ....[0]....
.L_22:
        /*0090*/ 	.word	0x00004470


	//   ....[1]....
        /*0094*/ 	.word	0x00005b40


	//   ....[2]....
        /*0098*/ 	.word	0x00005ca0


	//----- nvinfo : EIATTR_MAX_THREADS
	.align		4
.L_23:
        /*009c*/ 	.byte	0x04, 0x05
        /*009e*/ 	.short	(.L_25 - .L_24)
.L_24:
        /*00a0*/ 	.word	0x00000080
        /*00a4*/ 	.word	0x00000001
        /*00a8*/ 	.word	0x00000001


	//----- nvinfo : EIATTR_CRS_STACK_SIZE
	.align		4
.L_25:
        /*00ac*/ 	.byte	0x04, 0x1e
        /*00ae*/ 	.short	(.L_27 - .L_26)
.L_26:
        /*00b0*/ 	.word	0x00000000
.L_27:


//--------------------- .nv.callgraph             --------------------------
	.section	.nv.callgraph,"",@"SHT_CUDA_CALLGRAPH"
	.align	4
	.sectionentsize	8
	.align		4
        /*0000*/ 	.word	0x00000000
	.align		4
        /*0004*/ 	.word	0xffffffff
	.align		4
        /*0008*/ 	.word	0x00000000
	.align		4
        /*000c*/ 	.word	0xfffffffe
	.align		4
        /*0010*/ 	.word	0x00000000
	.align		4
        /*0014*/ 	.word	0xfffffffd
	.align		4
        /*0018*/ 	.word	0x00000000
	.align		4
        /*001c*/ 	.word	0xfffffffc


//--------------------- .nv.rel.action            --------------------------
	.section	.nv.rel.action,"",@"SHT_CUDA_RELOCINFO"
	.align	8
	.sectionentsize	8
        /*0000*/ 	.byte	0x73, 0x00, 0x00, 0x00, 0x00, 0x00, 0x00, 0x00, 0x00, 0x00, 0x00, 0x11, 0x25, 0x00, 0x05, 0x36


//--------------------- .nv.constant0.gemm_mma_kernel --------------------------
	.section	.nv.constant0.gemm_mma_kernel,"a",@progbits
	.sectionflags	@""
	.align	4
.nv.constant0.gemm_mma_kernel:
	.zero		388


//--------------------- .text.gemm_mma_kernel     --------------------------
	.section	.text.gemm_mma_kernel,"ax",@progbits
	.sectioninfo	@"SHI_REGISTERS=176"
	.align	128
        .global         gemm_mma_kernel
        .type           gemm_mma_kernel,@function
        .size           gemm_mma_kernel,(.L_x_70 - gemm_mma_kernel)
        .other          gemm_mma_kernel,@"STO_CUDA_ENTRY STV_DEFAULT"
gemm_mma_kernel:
.text.gemm_mma_kernel:
[----:B------:R-:W-:Y:S02]  /*0000*/  IMAD.MOV.U32 R1, RZ, RZ, c[0x0][0x28] ;  /* 0x00000a00ff017624 */ /* 0x000fe400078e00ff */
[----:B------:R-:W1:Y:S01]  /*0010*/  S2R R0, SR_TID.X ;  /* 0x0000000000007919 */ /* 0x000e620000002100 */
[----:B------:R-:W-:Y:S01]  /*0020*/  UMOV UR4, 0x1f ;  /* 0x0000001f00047882 */ /* 0x000fe20000000000 */
[----:B------:R-:W-:Y:S01]  /*0030*/  BSSY B0, `(.L_x_0) ;  /* 0x00001ac000007945 */ /* 0x000fe20003800000 */
[----:B------:R-:W-:Y:S01]  /*0040*/  ULDC UR5, c[0x0][0x180] ;  /* 0x0000600000057ab9 */ /* 0x000fe20000000800 */
[----:B------:R-:W2:Y:S01]  /*0050*/  S2R R3, SR_CTAID.X ;  /* 0x0000000000037919 */ /* 0x000ea20000002500 */
[----:B------:R-:W-:Y:S01]  /*0060*/  UIADD3 UR4, UR4, UR5, URZ ;  /* 0x0000000504047290 */ /* 0x000fe2000fffe03f */
[----:B------:R-:W-:Y:S01]  /*0070*/  IMAD.MOV.U32 R37, RZ, RZ, RZ ;  /* 0x000000ffff257224 */ /* 0x000fe200078e00ff */
[----:B------:R-:W-:Y:S01]  /*0080*/  ULDC.64 UR6, c[0x0][0x118] ;  /* 0x0000460000067ab9 */ /* 0x000fe20000000a00 */
[----:B------:R-:W3:Y:S01]  /*0090*/  S2R R4, SR_CTAID.Y ;  /* 0x0000000000047919 */ /* 0x000ee20000002600 */
[----:B------:R-:W-:Y:S01]  /*00a0*/  USHF.R.S32.HI UR5, URZ, 0x1f, UR4 ;  /* 0x0000001f3f057899 */ /* 0x000fe20008011404 */
[----:B------:R-:W-:-:S02]  /*00b0*/  IMAD.MOV.U32 R41, RZ, RZ, RZ ;  /* 0x000000ffff297224 */ /* 0x000fc400078e00ff */
[----:B------:R-:W-:Y:S01]  /*00c0*/  IMAD.MOV.U32 R45, RZ, RZ, RZ ;  /* 0x000000ffff2d7224 */ /* 0x000fe200078e00ff */
[----:B------:R-:W-:Y:S01]  /*00d0*/  ULEA.HI UR5, UR5, UR4, URZ, 0x5 ;  /* 0x0000000405057291 */ /* 0x000fe2000f8f283f */
[----:B------:R-:W-:Y:S02]  /*00e0*/  IMAD.MOV.U32 R49, RZ, RZ, RZ ;  /* 0x000000ffff317224 */ /* 0x000fe400078e00ff */
[----:B------:R-:W-:Y:S01]  /*00f0*/  IMAD.MOV.U32 R53, RZ, RZ, RZ ;  /* 0x000000ffff357224 */ /* 0x000fe200078e00ff */
[----:B------:R-:W-:Y:S01]  /*0100*/  USHF.R.S32.HI UR5, URZ, 0x5, UR5 ;  /* 0x000000053f057899 */ /* 0x000fe20008011405 */
[----:B------:R-:W-:Y:S02]  /*0110*/  IMAD.MOV.U32 R107, RZ, RZ, RZ ;  /* 0x000000ffff6b7224 */ /* 0x000fe400078e00ff */
[----:B------:R-:W-:Y:S02]  /*0120*/  IMAD.MOV.U32 R103, RZ, RZ, RZ ;  /* 0x000000ffff677224 */ /* 0x000fe400078e00ff */
[----:B------:R-:W-:Y:S01]  /*0130*/  IMAD.MOV.U32 R141, RZ, RZ, RZ ;  /* 0x000000ffff8d7224 */ /* 0x000fe200078e00ff */
[----:B-1----:R-:W-:Y:S01]  /*0140*/  ISETP.GT.AND P0, PT, R0, 0x1f, PT ;  /* 0x0000001f0000780c */ /* 0x002fe20003f04270 */
[----:B------:R-:W-:Y:S01]  /*0150*/  IMAD.MOV.U32 R145, RZ, RZ, RZ ;  /* 0x000000ffff917224 */ /* 0x000fe200078e00ff */
[----:B------:R-:W-:Y:S01]  /*0160*/  SHF.R.S32.HI R5, RZ, 0x1f, R0 ;  /* 0x0000001fff057819 */ /* 0x000fe20000011400 */
[----:B------:R-:W-:-:S02]  /*0170*/  IMAD.MOV.U32 R149, RZ, RZ, RZ ;  /* 0x000000ffff957224 */ /* 0x000fc400078e00ff */
[----:B------:R-:W-:Y:S01]  /*0180*/  IMAD.MOV.U32 R153, RZ, RZ, RZ ;  /* 0x000000ffff997224 */ /* 0x000fe200078e00ff */
[----:B------:R-:W-:Y:S01]  /*0190*/  LEA.HI R27, R5, R0, RZ, 0x5 ;  /* 0x00000000051b7211 */ /* 0x000fe200078f28ff */
[----:B------:R-:W-:Y:S02]  /*01a0*/  IMAD.MOV.U32 R157, RZ, RZ, RZ ;  /* 0x000000ffff9d7224 */ /* 0x000fe400078e00ff */
[----:B------:R-:W-:Y:S01]  /*01b0*/  IMAD.MOV.U32 R161, RZ, RZ, RZ ;  /* 0x000000ffffa17224 */ /* 0x000fe200078e00ff */
[----:B------:R-:W-:Y:S01]  /*01c0*/  SHF.R.S32.HI R27, RZ, 0x5, R27 ;  /* 0x00000005ff1b7819 */ /* 0x000fe2000001141b */
[----:B------:R-:W-:Y:S02]  /*01d0*/  IMAD.MOV.U32 R165, RZ, RZ, RZ ;  /* 0x000000ffffa57224 */ /* 0x000fe400078e00ff */
[----:B------:R-:W-:Y:S02]  /*01e0*/  IMAD.MOV.U32 R31, RZ, RZ, RZ ;  /* 0x000000ffff1f7224 */ /* 0x000fe400078e00ff */
[----:B------:R-:W-:-:S02]  /*01f0*/  IMAD.MOV.U32 R29, RZ, RZ, RZ ;  /* 0x000000ffff1d7224 */ /* 0x000fc400078e00ff */
[----:B--2---:R-:W-:Y:S02]  /*0200*/  IMAD.SHL.U32 R3, R3, 0x100, RZ ;  /* 0x0000010003037824 */ /* 0x004fe400078e00ff */
[----:B---3--:R-:W-:Y:S01]  /*0210*/  IMAD.SHL.U32 R4, R4, 0x40, RZ ;  /* 0x0000004004047824 */ /* 0x008fe200078e00ff */
[----:B------:R-:W-:Y:S05]  /*0220*/  @P0 BRA `(.L_x_1) ;  /* 0x000018c000000947 */ /* 0x000fea0003800000 */
[C---:B------:R-:W-:Y:S01]  /*0230*/  IMAD.SHL.U32 R8, R0.reuse, 0x8, RZ ;  /* 0x0000000800087824 */ /* 0x040fe200078e00ff */
[C---:B------:R-:W-:Y:S02]  /*0240*/  IADD3 R2, R0.reuse, 0x20, RZ ;  /* 0x0000002000027810 */ /* 0x040fe40007ffe0ff */
[----:B------:R-:W-:Y:S02]  /*0250*/  IADD3 R6, R0, 0x40, RZ ;  /* 0x0000004000067810 */ /* 0x000fe40007ffe0ff */
[----:B------:R-:W-:Y:S01]  /*0260*/  SHF.R.S32.HI R7, RZ, 0x1f, R8 ;  /* 0x0000001fff077819 */ /* 0x000fe20000011408 */
[----:B------:R-:W-:Y:S01]  /*0270*/  IMAD.SHL.U32 R11, R2, 0x8, RZ ;  /* 0x00000008020b7824 */ /* 0x000fe200078e00ff */
[----:B------:R-:W-:Y:S01]  /*0280*/  SHF.R.S32.HI R15, RZ, 0x1f, R2 ;  /* 0x0000001fff0f7819 */ /* 0x000fe20000011402 */
[----:B------:R-:W-:Y:S01]  /*0290*/  IMAD.SHL.U32 R12, R6, 0x8, RZ ;  /* 0x00000008060c7824 */ /* 0x000fe200078e00ff */
[----:B------:R-:W-:-:S02]  /*02a0*/  LEA.HI R9, R7, R8, RZ, 0x5 ;  /* 0x0000000807097211 */ /* 0x000fc400078f28ff */
[----:B------:R-:W-:Y:S02]  /*02b0*/  LEA.HI R10, R7, R8, RZ, 0x8 ;  /* 0x00000008070a7211 */ /* 0x000fe400078f40ff */
[----:B------:R-:W-:Y:S02]  /*02c0*/  LOP3.LUT R7, R9, 0xffffffe0, RZ, 0xc0, !PT ;  /* 0xffffffe009077812 */ /* 0x000fe400078ec0ff */
[----:B------:R-:W-:Y:S02]  /*02d0*/  LOP3.LUT R9, R10, 0xffffff00, RZ, 0xc0, !PT ;  /* 0xffffff000a097812 */ /* 0x000fe400078ec0ff */
[----:B------:R-:W-:Y:S01]  /*02e0*/  SHF.R.S32.HI R10, RZ, 0x1f, R11 ;  /* 0x0000001fff0a7819 */ /* 0x000fe2000001140b */
[C---:B------:R-:W-:Y:S01]  /*02f0*/  IMAD.IADD R7, R8.reuse, 0x1, -R7 ;  /* 0x0000000108077824 */ /* 0x040fe200078e0a07 */
[----:B------:R-:W-:Y:S01]  /*0300*/  SHF.R.S32.HI R13, RZ, 0x1f, R12 ;  /* 0x0000001fff0d7819 */ /* 0x000fe2000001140c */
[----:B------:R-:W-:Y:S01]  /*0310*/  IMAD.IADD R20, R8, 0x1, -R9 ;  /* 0x0000000108147824 */ /* 0x000fe200078e0a09 */
[----:B------:R-:W-:-:S02]  /*0320*/  LEA.HI R8, R10, R11, RZ, 0x5 ;  /* 0x0000000b0a087211 */ /* 0x000fc400078f28ff */
[----:B------:R-:W-:Y:S01]  /*0330*/  LEA.HI R10, R10, R11, RZ, 0x8 ;  /* 0x0000000b0a0a7211 */ /* 0x000fe200078f40ff */
[----:B------:R-:W-:Y:S01]  /*0340*/  IMAD R21, R27, 0x108, R20 ;  /* 0x000001081b157824 */ /* 0x000fe200078e0214 */
[----:B------:R-:W-:Y:S02]  /*0350*/  LOP3.LUT R8, R8, 0xffffffe0, RZ, 0xc0, !PT ;  /* 0xffffffe008087812 */ /* 0x000fe400078ec0ff */
[----:B------:R-:W-:Y:S02]  /*0360*/  LOP3.LUT R10, R10, 0xffffff00, RZ, 0xc0, !PT ;  /* 0xffffff000a0a7812 */ /* 0x000fe400078ec0ff */
[----:B------:R-:W-:Y:S01]  /*0370*/  SHF.R.S32.HI R17, RZ, 0x1f, R6 ;  /* 0x0000001fff117819 */ /* 0x000fe20000011406 */
[----:B------:R-:W-:Y:S01]  /*0380*/  IMAD.IADD R8, R11, 0x1, -R8 ;  /* 0x000000010b087824 */ /* 0x000fe200078e0a08 */
[-C--:B------:R-:W-:Y:S01]  /*0390*/  LEA.HI R9, R13, R12.reuse, RZ, 0x5 ;  /* 0x0000000c0d097211 */ /* 0x080fe200078f28ff */
[----:B------:R-:W-:Y:S01]  /*03a0*/  IMAD.IADD R24, R11, 0x1, -R10 ;  /* 0x000000010b187824 */ /* 0x000fe200078e0a0a */
[----:B------:R-:W-:-:S02]  /*03b0*/  LEA.HI R13, R13, R12, RZ, 0x8 ;  /* 0x0000000c0d0d7211 */ /* 0x000fc400078f40ff */
[----:B------:R-:W-:Y:S01]  /*03c0*/  LEA.HI R11, R5, R0, RZ, 0x2 ;  /* 0x00000000050b7211 */ /* 0x000fe200078f10ff */
[----:B------:R-:W-:Y:S01]  /*03d0*/  IMAD.IADD R22, R3, 0x1, R24 ;  /* 0x0000000103167824 */ /* 0x000fe200078e0218 */
[----:B------:R-:W-:Y:S02]  /*03e0*/  LEA.HI R14, R15, R2, RZ, 0x2 ;  /* 0x000000020f0e7211 */ /* 0x000fe400078f10ff */
[----:B------:R-:W-:Y:S02]  /*03f0*/  LEA.HI R18, R17, R6, RZ, 0x2 ;  /* 0x0000000611127211 */ /* 0x000fe400078f10ff */
[----:B------:R-:W-:Y:S02]  /*0400*/  LOP3.LUT R13, R13, 0xffffff00, RZ, 0xc0, !PT ;  /* 0xffffff000d0d7812 */ /* 0x000fe400078ec0ff */
[----:B------:R-:W-:Y:S02]  /*0410*/  LOP3.LUT R9, R9, 0xffffffe0, RZ, 0xc0, !PT ;  /* 0xffffffe009097812 */ /* 0x000fe400078ec0ff */
[----:B------:R-:W-:Y:S01]  /*0420*/  SHF.R.S32.HI R16, RZ, 0x2, R11 ;  /* 0x00000002ff107819 */ /* 0x000fe2000001140b */
[C---:B------:R-:W-:Y:S01]  /*0430*/  IMAD.IADD R28, R12.reuse, 0x1, -R13 ;  /* 0x000000010c1c7824 */ /* 0x040fe200078e0a0d */
[----:B------:R-:W-:Y:S01]  /*0440*/  LEA.HI R15, R15, R2, RZ, 0x5 ;  /* 0x000000020f0f7211 */ /* 0x000fe200078f28ff */
[----:B------:R-:W-:Y:S01]  /*0450*/  IMAD.IADD R9, R12, 0x1, -R9 ;  /* 0x000000010c097824 */ /* 0x000fe200078e0a09 */
[----:B------:R-:W-:Y:S01]  /*0460*/  LEA.HI R17, R17, R6, RZ, 0x5 ;  /* 0x0000000611117211 */ /* 0x000fe200078f28ff */
[----:B------:R-:W-:Y:S01]  /*0470*/  IMAD.IADD R58, R4, 0x1, R16 ;  /* 0x00000001043a7824 */ /* 0x000fe200078e0210 */
[----:B------:R-:W-:Y:S01]  /*0480*/  SHF.R.S32.HI R23, RZ, 0x2, R14 ;  /* 0x00000002ff177819 */ /* 0x000fe2000001140e */
[C---:B------:R-:W-:Y:S01]  /*0490*/  IMAD.IADD R25, R3.reuse, 0x1, R28 ;  /* 0x0000000103197824 */ /* 0x040fe200078e021c */
[----:B------:R-:W-:Y:S01]  /*04a0*/  SHF.R.S32.HI R26, RZ, 0x2, R18 ;  /* 0x00000002ff1a7819 */ /* 0x000fe20000011412 */
[----:B------:R-:W-:Y:S01]  /*04b0*/  IMAD.IADD R18, R3, 0x1, R20 ;  /* 0x0000000103127824 */ /* 0x000fe200078e0214 */
[----:B------:R-:W-:Y:S01]  /*04c0*/  IADD3 R54, -R0, 0xff, RZ ;  /* 0x000000ff00367810 */ /* 0x000fe20007ffe1ff */
[----:B------:R-:W-:Y:S01]  /*04d0*/  IMAD.IADD R60, R4, 0x1, R23 ;  /* 0x00000001043c7824 */ /* 0x000fe200078e0217 */
[----:B------:R-:W-:Y:S01]  /*04e0*/  IADD3 R56, -R0, 0x3ff, RZ ;  /* 0x000003ff00387810 */ /* 0x000fe20007ffe1ff */
[----:B------:R-:W-:Y:S01]  /*04f0*/  IMAD.IADD R61, R4, 0x1, R26 ;  /* 0x00000001043d7824 */ /* 0x000fe200078e021a */
[----:B------:R-:W-:Y:S01]  /*0500*/  SHF.R.S32.HI R15, RZ, 0x5, R15 ;  /* 0x00000005ff0f7819 */ /* 0x000fe2000001140f */
[----:B------:R-:W-:Y:S01]  /*0510*/  IMAD.MOV.U32 R12, RZ, RZ, RZ ;  /* 0x000000ffff0c7224 */ /* 0x000fe200078e00ff */
[----:B------:R-:W-:Y:S01]  /*0520*/  SHF.R.S32.HI R17, RZ, 0x5, R17 ;  /* 0x00000005ff117819 */ /* 0x000fe20000011411 */
[----:B------:R-:W-:Y:S01]  /*0530*/  IMAD R14, R58, c[0x0][0x180], RZ ;  /* 0x000060003a0e7a24 */ /* 0x000fe200078e02ff */
[----:B------:R-:W-:Y:S01]  /*0540*/  LEA.HI R11, R54, 0x1, RZ, 0x1b ;  /* 0x00000001360b7811 */ /* 0x000fe200078fd8ff */
[----:B------:R-:W-:Y:S01]  /*0550*/  IMAD R16, R16, 0x28, R7 ;  /* 0x0000002810107824 */ /* 0x000fe200078e0207 */
[----:B------:R-:W-:Y:S01]  /*0560*/  LEA.HI R13, R56, 0x1, RZ, 0x1b ;  /* 0x00000001380d7811 */ /* 0x000fe200078fd8ff */
[----:B------:R-:W-:Y:S01]  /*0570*/  IMAD R20, R60, c[0x0][0x180], RZ ;  /* 0x000060003c147a24 */ /* 0x000fe200078e02ff */
[----:B------:R-:W-:Y:S01]  /*0580*/  IADD3 R10, R0, 0x60, RZ ;  /* 0x00000060000a7810 */ /* 0x000fe20007ffe0ff */
[----:B------:R-:W-:Y:S01]  /*0590*/  IMAD R19, R61, c[0x0][0x180], RZ ;  /* 0x000060003d137a24 */ /* 0x000fe200078e02ff */
[----:B------:R-:W-:Y:S01]  /*05a0*/  LOP3.LUT R11, R11, 0x3, RZ, 0xc0, !PT ;  /* 0x000000030b0b7812 */ /* 0x000fe200078ec0ff */
[----:B------:R-:W-:Y:S01]  /*05b0*/  IMAD R23, R23, 0x28, R8 ;  /* 0x0000002817177824 */ /* 0x000fe200078e0208 */
[----:B------:R-:W-:Y:S01]  /*05c0*/  LOP3.LUT R13, R13, 0x3, RZ, 0xc0, !PT ;  /* 0x000000030d0d7812 */ /* 0x000fe200078ec0ff */
[----:B------:R-:W-:-:S02]  /*05d0*/  IMAD R24, R15, 0x108, R24 ;  /* 0x000001080f187824 */ /* 0x000fc400078e0218 */
[----:B------:R-:W-:Y:S02]  /*05e0*/  IMAD R26, R26, 0x28, R9 ;  /* 0x000000281a1a7824 */ /* 0x000fe400078e0209 */
[----:B------:R-:W-:Y:S02]  /*05f0*/  IMAD R28, R17, 0x108, R28 ;  /* 0x00000108111c7824 */ /* 0x000fe400078e021c */
.L_x_26:
[----:B------:R-:W-:-:S13]  /*0600*/  ISETP.GE.AND P0, PT, R12, UR5, PT ;  /* 0x000000050c007c0c */ /* 0x000fda000bf06270 */
[----:B-1----:R-:W-:Y:S05]  /*0610*/  @P0 BRA `(.L_x_2) ;  /* 0x0000148000000947 */ /* 0x002fea0003800000 */
[----:B------:R-:W-:Y:S01]  /*0620*/  ISETP.NE.AND P0, PT, R11, RZ, PT ;  /* 0x000000ff0b00720c */ /* 0x000fe20003f05270 */
[----:B------:R-:W-:Y:S01]  /*0630*/  IMAD.MOV.U32 R33, RZ, RZ, 0x1400 ;  /* 0x00001400ff217424 */ /* 0x000fe200078e00ff */
[----:B------:R-:W-:Y:S01]  /*0640*/  BSSY B1, `(.L_x_3) ;  /* 0x000003a000017945 */ /* 0x000fe20003800000 */
[----:B------:R-:W-:Y:S02]  /*0650*/  IMAD.MOV.U32 R30, RZ, RZ, R0 ;  /* 0x000000ffff1e7224 */ /* 0x000fe400078e0000 */
[----:B------:R-:W-:-:S08]  /*0660*/  IMAD R55, R12, R33, 0x80 ;  /* 0x000000800c377424 */ /* 0x000fd000078e0221 */
[----:B------:R-:W-:Y:S05]  /*0670*/  @!P0 BRA `(.L_x_4) ;  /* 0x0000036000008947 */ /* 0x000fea0003800000 */
[----:B------:R-:W-:Y:S01]  /*0680*/  IMAD R35, R12, 0x20, R7 ;  /* 0x000000200c237824 */ /* 0x000fe200078e0207 */
[----:B------:R-:W-:Y:S01]  /*0690*/  BSSY B2, `(.L_x_5) ;  /* 0x000000f000027945 */ /* 0x000fe20003800000 */
[----:B------:R-:W-:-:S03]  /*06a0*/  ISETP.NE.AND P1, PT, R11, 0x1, PT ;  /* 0x000000010b00780c */ /* 0x000fc60003f25270 */
[----:B------:R-:W-:-:S04]  /*06b0*/  ISETP.GE.AND P0, PT, R35, c[0x0][0x180], PT ;  /* 0x0000600023007a0c */ /* 0x000fc80003f06270 */
[----:B------:R-:W-:-:S13]  /*06c0*/  ISETP.GE.OR P0, PT, R58, c[0x0][0x178], P0 ;  /* 0x00005e003a007a0c */ /* 0x000fda0000706670 */
[----:B------:R-:W-:Y:S05]  /*06d0*/  @P0 BRA `(.L_x_6) ;  /* 0x000000a000000947 */ /* 0x000fea0003800000 */
[----:B------:R-:W-:Y:S02]  /*06e0*/  SHF.R.S32.HI R33, RZ, 0x1f, R35 ;  /* 0x0000001fff217819 */ /* 0x000fe40000011423 */
[----:B------:R-:W-:Y:S01]  /*06f0*/  IADD3 R30, P0, R14, R35, RZ ;  /* 0x000000230e1e7210 */ /* 0x000fe20007f1e0ff */
[----:B------:R-:W-:-:S03]  /*0700*/  IMAD R35, R16, 0x2, R55 ;  /* 0x0000000210237824 */ /* 0x000fc600078e0237 */
[----:B------:R-:W-:Y:S02]  /*0710*/  LEA.HI.X.SX32 R33, R14, R33, 0x1, P0 ;  /* 0x000000210e217211 */ /* 0x000fe400000f0eff */
[----:B------:R-:W-:-:S04]  /*0720*/  LEA R32, P0, R30, c[0x0][0x160], 0x1 ;  /* 0x000058001e207a11 */ /* 0x000fc800078008ff */
[----:B------:R-:W-:-:S05]  /*0730*/  LEA.HI.X R33, R30, c[0x0][0x164], R33, 0x1, P0 ;  /* 0x000059001e217a11 */ /* 0x000fca00000f0c21 */
[----:B------:R-:W-:Y:S01]  /*0740*/  @!PT LDS RZ, [RZ] ;  /* 0x00000000fffff984 */ /* 0x000fe20000000800 */
[----:B------:R-:W-:Y:S01]  /*0750*/  @!PT LDS RZ, [RZ] ;  /* 0x00000000fffff984 */ /* 0x000fe20000000800 */
[----:B------:R-:W-:Y:S01]  /*0760*/  @!PT LDS RZ, [RZ] ;  /* 0x00000000fffff984 */ /* 0x000fe20000000800 */
[----:B------:R1:W-:Y:S04]  /*0770*/  LDGSTS.E.128 [R35], [R32.64] ;  /* 0x0000000020237fae */ /* 0x0003e8000b921c46 */
.L_x_6:
[----:B------:R-:W-:Y:S05]  /*0780*/  BSYNC B2 ;  /* 0x0000000000027941 */ /* 0x000fea0003800000 */
.L_x_5:
[----:B------:R-:W-:Y:S01]  /*0790*/  IMAD.MOV.U32 R30, RZ, RZ, R2 ;  /* 0x000000ffff1e7224 */ /* 0x000fe200078e0002 */
[----:B------:R-:W-:Y:S05]  /*07a0*/  @!P1 BRA `(.L_x_4) ;  /* 0x0000023000009947 */ /* 0x000fea0003800000 */
[----:B-1----:R-:W-:Y:S01]  /*07b0*/  IMAD R35, R12, 0x20, R8 ;  /* 0x000000200c237824 */ /* 0x002fe200078e0208 */
        /* <DEDUP_REMOVED lines=15> */
.L_x_8:
[----:B------:R-:W-:Y:S05]  /*08b0*/  BSYNC B2 ;  /* 0x0000000000027941 */ /* 0x000fea0003800000 */
.L_x_7:
[----:B------:R-:W-:Y:S01]  /*08c0*/  IMAD.MOV.U32 R30, RZ, RZ, R6 ;  /* 0x000000ffff1e7224 */ /* 0x000fe200078e0006 */
[----:B------:R-:W-:Y:S05]  /*08d0*/  @!P1 BRA `(.L_x_4) ;  /* 0x0000010000009947 */ /* 0x000fea0003800000 */
[----:B-1----:R-:W-:Y:S02]  /*08e0*/  IMAD R32, R12, 0x20, R9 ;  /* 0x000000200c207824 */ /* 0x002fe400078e0209 */
[----:B------:R-:W-:-:S03]  /*08f0*/  IMAD.MOV.U32 R30, RZ, RZ, R10 ;  /* 0x000000ffff1e7224 */ /* 0x000fc600078e000a */
[----:B------:R-:W-:-:S04]  /*0900*/  ISETP.GE.AND P0, PT, R32, c[0x0][0x180], PT ;  /* 0x0000600020007a0c */ /* 0x000fc80003f06270 */
[----:B------:R-:W-:-:S13]  /*0910*/  ISETP.GE.OR P0, PT, R61, c[0x0][0x178], P0 ;  /* 0x00005e003d007a0c */ /* 0x000fda0000706670 */
[----:B------:R-:W-:Y:S05]  /*0920*/  @P0 BRA `(.L_x_4) ;  /* 0x000000b000000947 */ /* 0x000fea0003800000 */
[----:B------:R-:W-:Y:S01]  /*0930*/  SHF.R.S32.HI R30, RZ, 0x1f, R32 ;  /* 0x0000001fff1e7819 */ /* 0x000fe20000011420 */
[----:B------:R-:W-:Y:S01]  /*0940*/  IMAD R35, R26, 0x2, R55 ;  /* 0x000000021a237824 */ /* 0x000fe200078e0237 */
[----:B------:R-:W-:-:S04]  /*0950*/  IADD3 R33, P0, R19, R32, RZ ;  /* 0x0000002013217210 */ /* 0x000fc80007f1e0ff */
[----:B------:R-:W-:Y:S02]  /*0960*/  LEA.HI.X.SX32 R30, R19, R30, 0x1, P0 ;  /* 0x0000001e131e7211 */ /* 0x000fe400000f0eff */
[----:B------:R-:W-:-:S04]  /*0970*/  LEA R32, P0, R33, c[0x0][0x160], 0x1 ;  /* 0x0000580021207a11 */ /* 0x000fc800078008ff */
[----:B------:R-:W-:Y:S01]  /*0980*/  LEA.HI.X R33, R33, c[0x0][0x164], R30, 0x1, P0 ;  /* 0x0000590021217a11 */ /* 0x000fe200000f0c1e */
[----:B------:R-:W-:-:S04]  /*0990*/  IMAD.MOV.U32 R30, RZ, RZ, R10 ;  /* 0x000000ffff1e7224 */ /* 0x000fc800078e000a */
[----:B------:R-:W-:Y:S01]  /*09a0*/  @!PT LDS RZ, [RZ] ;  /* 0x00000000fffff984 */ /* 0x000fe20000000800 */
[----:B------:R-:W-:Y:S01]  /*09b0*/  @!PT LDS RZ, [RZ] ;  /* 0x00000000fffff984 */ /* 0x000fe20000000800 */
[----:B------:R-:W-:Y:S01]  /*09c0*/  @!PT LDS RZ, [RZ] ;  /* 0x00000000fffff984 */ /* 0x000fe20000000800 */
[----:B------:R1:W-:Y:S04]  /*09d0*/  LDGSTS.E.128 [R35], [R32.64] ;  /* 0x0000000020237fae */ /* 0x0003e8000b921c46 */
.L_x_4:
[----:B------:R-:W-:Y:S05]  /*09e0*/  BSYNC B1 ;  /* 0x0000000000017941 */ /* 0x000fea0003800000 */
.L_x_3:
[----:B------:R-:W-:Y:S01]  /*09f0*/  ISETP.GE.U32.AND P0, PT, R54, 0x60, PT ;  /* 0x000000603600780c */ /* 0x000fe20003f06070 */
[----:B------:R-:W-:-:S12]  /*0a00*/  BSSY B1, `(.L_x_9) ;  /* 0x0000063000017945 */ /* 0x000fd80003800000 */
[----:B------:R-:W-:Y:S05]  /*0a10*/  @!P0 BRA `(.L_x_10) ;  /* 0x0000061000008947 */ /* 0x000fea0003800000 */
.L_x_13:
[C---:B------:R-:W-:Y:S01]  /*0a20*/  IADD3 R34, R30.reuse, 0x20, RZ ;  /* 0x000000201e227810 */ /* 0x040fe20007ffe0ff */
[C---:B-1----:R-:W-:Y:S01]  /*0a30*/  IMAD.SHL.U32 R32, R30.reuse, 0x8, RZ ;  /* 0x000000081e207824 */ /* 0x042fe200078e00ff */
[----:B------:R-:W-:Y:S01]  /*0a40*/  IADD3 R36, R30, 0x40, RZ ;  /* 0x000000401e247810 */ /* 0x000fe20007ffe0ff */
[----:B------:R-:W-:Y:S01]  /*0a50*/  BSSY B2, `(.L_x_11) ;  /* 0x000005b000027945 */ /* 0x000fe20003800000 */
[----:B------:R-:W-:Y:S02]  /*0a60*/  SHF.R.S32.HI R35, RZ, 0x1f, R34 ;  /* 0x0000001fff237819 */ /* 0x000fe40000011422 */
[----:B------:R-:W-:Y:S01]  /*0a70*/  SHF.R.S32.HI R33, RZ, 0x1f, R32 ;  /* 0x0000001fff217819 */ /* 0x000fe20000011420 */
[----:B------:R-:W-:Y:S01]  /*0a80*/  IMAD.SHL.U32 R38, R36, 0x8, RZ ;  /* 0x0000000824267824 */ /* 0x000fe200078e00ff */
[----:B------:R-:W-:Y:S01]  /*0a90*/  LEA.HI R35, R35, R34, RZ, 0x2 ;  /* 0x0000002223237211 */ /* 0x000fe200078f10ff */
[----:B------:R-:W-:Y:S01]  /*0aa0*/  IMAD.SHL.U32 R34, R34, 0x8, RZ ;  /* 0x0000000822227824 */ /* 0x000fe200078e00ff */
[----:B------:R-:W-:-:S02]  /*0ab0*/  LEA.HI R33, R33, R32, RZ, 0x5 ;  /* 0x0000002021217211 */ /* 0x000fc400078f28ff */
[----:B------:R-:W-:Y:S02]  /*0ac0*/  SHF.R.S32.HI R47, RZ, 0x1f, R38 ;  /* 0x0000001fff2f7819 */ /* 0x000fe40000011426 */
[----:B------:R-:W-:Y:S02]  /*0ad0*/  SHF.R.S32.HI R39, RZ, 0x1f, R34 ;  /* 0x0000001fff277819 */ /* 0x000fe40000011422 */
[----:B------:R-:W-:Y:S02]  /*0ae0*/  LOP3.LUT R33, R33, 0xffffffe0, RZ, 0xc0, !PT ;  /* 0xffffffe021217812 */ /* 0x000fe400078ec0ff */
[----:B------:R-:W-:Y:S02]  /*0af0*/  LEA.HI R39, R39, R34, RZ, 0x5 ;  /* 0x0000002227277211 */ /* 0x000fe400078f28ff */
[----:B------:R-:W-:Y:S01]  /*0b00*/  LEA.HI R47, R47, R38, RZ, 0x5 ;  /* 0x000000262f2f7211 */ /* 0x000fe200078f28ff */
[----:B------:R-:W-:Y:S01]  /*0b10*/  IMAD.IADD R51, R32, 0x1, -R33 ;  /* 0x0000000120337824 */ /* 0x000fe200078e0a21 */
[----:B------:R-:W-:-:S02]  /*0b20*/  SHF.R.S32.HI R43, RZ, 0x1f, R36 ;  /* 0x0000001fff2b7819 */ /* 0x000fc40000011424 */
[----:B------:R-:W-:Y:S02]  /*0b30*/  SHF.R.S32.HI R33, RZ, 0x1f, R30 ;  /* 0x0000001fff217819 */ /* 0x000fe4000001141e */
[----:B------:R-:W-:Y:S02]  /*0b40*/  LOP3.LUT R39, R39, 0xffffffe0, RZ, 0xc0, !PT ;  /* 0xffffffe027277812 */ /* 0x000fe400078ec0ff */
[----:B------:R-:W-:Y:S02]  /*0b50*/  LOP3.LUT R47, R47, 0xffffffe0, RZ, 0xc0, !PT ;  /* 0xffffffe02f2f7812 */ /* 0x000fe400078ec0ff */
[----:B------:R-:W-:Y:S01]  /*0b60*/  LEA.HI R43, R43, R36, RZ, 0x2 ;  /* 0x000000242b2b7211 */ /* 0x000fe200078f10ff */
[----:B------:R-:W-:Y:S01]  /*0b70*/  IMAD.IADD R40, R34, 0x1, -R39 ;  /* 0x0000000122287824 */ /* 0x000fe200078e0a27 */
[----:B------:R-:W-:Y:S01]  /*0b80*/  LEA.HI R33, R33, R30, RZ, 0x2 ;  /* 0x0000001e21217211 */ /* 0x000fe200078f10ff */
[----:B------:R-:W-:Y:S01]  /*0b90*/  IMAD.IADD R48, R38, 0x1, -R47 ;  /* 0x0000000126307824 */ /* 0x000fe200078e0a2f */
[----:B------:R-:W-:Y:S01]  /*0ba0*/  SHF.R.S32.HI R57, RZ, 0x2, R43 ;  /* 0x00000002ff397819 */ /* 0x000fe2000001142b */
[C---:B------:R-:W-:Y:S01]  /*0bb0*/  IMAD R43, R12.reuse, 0x20, R51 ;  /* 0x000000200c2b7824 */ /* 0x040fe200078e0233 */
[----:B------:R-:W-:Y:S01]  /*0bc0*/  SHF.R.S32.HI R38, RZ, 0x2, R33 ;  /* 0x00000002ff267819 */ /* 0x000fe20000011421 */
[C---:B------:R-:W-:Y:S01]  /*0bd0*/  IMAD R46, R12.reuse, 0x20, R40 ;  /* 0x000000200c2e7824 */ /* 0x040fe200078e0228 */
[----:B------:R-:W-:Y:S01]  /*0be0*/  SHF.R.S32.HI R47, RZ, 0x2, R35 ;  /* 0x00000002ff2f7819 */ /* 0x000fe20000011423 */
[----:B------:R-:W-:Y:S01]  /*0bf0*/  IMAD R59, R12, 0x20, R48 ;  /* 0x000000200c3b7824 */ /* 0x000fe200078e0230 */
[----:B------:R-:W-:Y:S01]  /*0c00*/  IADD3 R32, R30, 0x60, RZ ;  /* 0x000000601e207810 */ /* 0x000fe20007ffe0ff */
[C---:B------:R-:W-:Y:S01]  /*0c10*/  IMAD.IADD R39, R4.reuse, 0x1, R38 ;  /* 0x0000000104277824 */ /* 0x040fe200078e0226 */
[----:B------:R-:W-:Y:S01]  /*0c20*/  ISETP.GE.AND P1, PT, R43, c[0x0][0x180], PT ;  /* 0x000060002b007a0c */ /* 0x000fe20003f26270 */
[----:B------:R-:W-:Y:S01]  /*0c30*/  IMAD.IADD R44, R4, 0x1, R47 ;  /* 0x00000001042c7824 */ /* 0x000fe200078e022f */
[----:B------:R-:W-:Y:S01]  /*0c40*/  ISETP.GE.AND P0, PT, R46, c[0x0][0x180], PT ;  /* 0x000060002e007a0c */ /* 0x000fe20003f06270 */
[----:B------:R-:W-:Y:S01]  /*0c50*/  IMAD.IADD R50, R4, 0x1, R57 ;  /* 0x0000000104327824 */ /* 0x000fe200078e0239 */
[----:B------:R-:W-:Y:S01]  /*0c60*/  ISETP.GE.AND P2, PT, R59, c[0x0][0x180], PT ;  /* 0x000060003b007a0c */ /* 0x000fe20003f46270 */
[----:B------:R-:W-:Y:S01]  /*0c70*/  IMAD.SHL.U32 R36, R32, 0x8, RZ ;  /* 0x0000000820247824 */ /* 0x000fe200078e00ff */
[----:B------:R-:W-:-:S02]  /*0c80*/  ISETP.GE.OR P1, PT, R39, c[0x0][0x178], P1 ;  /* 0x00005e0027007a0c */ /* 0x000fc40000f26670 */
[----:B------:R-:W-:Y:S02]  /*0c90*/  ISETP.GE.OR P0, PT, R44, c[0x0][0x178], P0 ;  /* 0x00005e002c007a0c */ /* 0x000fe40000706670 */
[----:B------:R-:W-:Y:S02]  /*0ca0*/  ISETP.GE.OR P2, PT, R50, c[0x0][0x178], P2 ;  /* 0x00005e0032007a0c */ /* 0x000fe40001746670 */
[----:B------:R-:W-:-:S04]  /*0cb0*/  SHF.R.S32.HI R33, RZ, 0x1f, R36 ;  /* 0x0000001fff217819 */ /* 0x000fc80000011424 */
[----:B------:R-:W-:Y:S02]  /*0cc0*/  LEA.HI R34, R33, R36, RZ, 0x5 ;  /* 0x0000002421227211 */ /* 0x000fe400078f28ff */
[----:B------:R-:W-:Y:S02]  /*0cd0*/  SHF.R.S32.HI R33, RZ, 0x1f, R32 ;  /* 0x0000001fff217819 */ /* 0x000fe40000011420 */
[----:B------:R-:W-:Y:S02]  /*0ce0*/  LOP3.LUT R35, R34, 0xffffffe0, RZ, 0xc0, !PT ;  /* 0xffffffe022237812 */ /* 0x000fe400078ec0ff */
[----:B------:R-:W-:Y:S01]  /*0cf0*/  LEA.HI R42, R33, R32, RZ, 0x2 ;  /* 0x00000020212a7211 */ /* 0x000fe200078f10ff */
[----:B------:R-:W-:Y:S01]  /*0d00*/  @!P1 IMAD R32, R39, c[0x0][0x180], RZ ;  /* 0x0000600027209a24 */ /* 0x000fe200078e02ff */
[----:B------:R-:W-:Y:S01]  /*0d10*/  @!P1 SHF.R.S32.HI R39, RZ, 0x1f, R43 ;  /* 0x0000001fff279819 */ /* 0x000fe2000001142b */
[----:B------:R-:W-:Y:S02]  /*0d20*/  @!P0 IMAD R33, R44, c[0x0][0x180], RZ ;  /* 0x000060002c218a24 */ /* 0x000fe400078e02ff */
[----:B------:R-:W-:-:S02]  /*0d30*/  @!P2 IMAD R34, R50, c[0x0][0x180], RZ ;  /* 0x000060003222aa24 */ /* 0x000fc400078e02ff */
[----:B------:R-:W-:Y:S02]  /*0d40*/  IMAD.IADD R52, R36, 0x1, -R35 ;  /* 0x0000000124347824 */ /* 0x000fe400078e0a23 */
[----:B------:R-:W-:Y:S01]  /*0d50*/  @!P0 IMAD R36, R47, 0x28, R40 ;  /* 0x000000282f248824 */ /* 0x000fe200078e0228 */
[----:B------:R-:W-:Y:S01]  /*0d60*/  @!P2 IADD3 R44, P5, R59, R34, RZ ;  /* 0x000000223b2ca210 */ /* 0x000fe20007fbe0ff */
[----:B------:R-:W-:Y:S01]  /*0d70*/  @!P1 IMAD R35, R38, 0x28, R51 ;  /* 0x0000002826239824 */ /* 0x000fe200078e0233 */
[----:B------:R-:W-:Y:S01]  /*0d80*/  @!P0 SHF.R.S32.HI R38, RZ, 0x1f, R46 ;  /* 0x0000001fff268819 */ /* 0x000fe2000001142e */
[----:B------:R-:W-:Y:S01]  /*0d90*/  @!P2 IMAD R40, R57, 0x28, R48 ;  /* 0x000000283928a824 */ /* 0x000fe200078e0230 */
[----:B------:R-:W-:Y:S02]  /*0da0*/  @!P1 IADD3 R48, P3, R43, R32, RZ ;  /* 0x000000202b309210 */ /* 0x000fe40007f7e0ff */
[----:B------:R-:W-:Y:S02]  /*0db0*/  @!P0 IADD3 R46, P4, R46, R33, RZ ;  /* 0x000000212e2e8210 */ /* 0x000fe40007f9e0ff */
[----:B------:R-:W-:Y:S01]  /*0dc0*/  @!P2 SHF.R.S32.HI R43, RZ, 0x1f, R59 ;  /* 0x0000001fff2ba819 */ /* 0x000fe2000001143b */
[----:B------:R-:W-:Y:S01]  /*0dd0*/  IMAD R59, R12, 0x20, R52 ;  /* 0x000000200c3b7824 */ /* 0x000fe200078e0234 */
[----:B------:R-:W-:-:S02]  /*0de0*/  @!P1 LEA.HI.X.SX32 R51, R32, R39, 0x1, P3 ;  /* 0x0000002720339211 */ /* 0x000fc400018f0eff */
[----:B------:R-:W-:Y:S02]  /*0df0*/  @!P0 LEA.HI.X.SX32 R47, R33, R38, 0x1, P4 ;  /* 0x00000026212f8211 */ /* 0x000fe400020f0eff */
[----:B------:R-:W-:Y:S01]  /*0e00*/  @!P2 LEA.HI.X.SX32 R39, R34, R43, 0x1, P5 ;  /* 0x0000002b2227a211 */ /* 0x000fe200028f0eff */
[----:B------:R-:W-:Y:S01]  /*0e10*/  @!P1 IMAD R43, R35, 0x2, R55 ;  /* 0x00000002232b9824 */ /* 0x000fe200078e0237 */
[----:B------:R-:W-:Y:S02]  /*0e20*/  @!P1 LEA R32, P3, R48, c[0x0][0x160], 0x1 ;  /* 0x0000580030209a11 */ /* 0x000fe400078608ff */
[----:B------:R-:W-:Y:S02]  /*0e30*/  @!P0 LEA R34, P4, R46, c[0x0][0x160], 0x1 ;  /* 0x000058002e228a11 */ /* 0x000fe400078808ff */
[----:B------:R-:W-:Y:S02]  /*0e40*/  @!P2 LEA R38, P5, R44, c[0x0][0x160], 0x1 ;  /* 0x000058002c26aa11 */ /* 0x000fe400078a08ff */
[----:B------:R-:W-:Y:S01]  /*0e50*/  @!P1 LEA.HI.X R33, R48, c[0x0][0x164], R51, 0x1, P3 ;  /* 0x0000590030219a11 */ /* 0x000fe200018f0c33 */
[----:B------:R-:W-:Y:S01]  /*0e60*/  @!P2 IMAD R51, R40, 0x2, R55 ;  /* 0x000000022833a824 */ /* 0x000fe200078e0237 */
[----:B------:R-:W-:Y:S01]  /*0e70*/  @!P0 LEA.HI.X R35, R46, c[0x0][0x164], R47, 0x1, P4 ;  /* 0x000059002e238a11 */ /* 0x000fe200020f0c2f */
[----:B------:R-:W-:Y:S01]  /*0e80*/  @!P0 IMAD R47, R36, 0x2, R55 ;  /* 0x00000002242f8824 */ /* 0x000fe200078e0237 */
[----:B------:R-:W-:Y:S01]  /*0e90*/  @!P2 LEA.HI.X R39, R44, c[0x0][0x164], R39, 0x1, P5 ;  /* 0x000059002c27aa11 */ /* 0x000fe200028f0c27 */
[----:B------:R-:W-:Y:S01]  /*0ea0*/  @!PT LDS RZ, [RZ] ;  /* 0x00000000fffff984 */ /* 0x000fe20000000800 */
[----:B------:R-:W-:Y:S01]  /*0eb0*/  @!PT LDS RZ, [RZ] ;  /* 0x00000000fffff984 */ /* 0x000fe20000000800 */
[----:B------:R-:W-:Y:S01]  /*0ec0*/  @!PT LDS RZ, [RZ] ;  /* 0x00000000fffff984 */ /* 0x000fe20000000800 */
[----:B------:R1:W-:Y:S01]  /*0ed0*/  @!P1 LDGSTS.E.128 [R43], [R32.64] ;  /* 0x00000000202b9fae */ /* 0x0003e2000b921c46 */
[----:B------:R-:W-:-:S02]  /*0ee0*/  SHF.R.S32.HI R57, RZ, 0x2, R42 ;  /* 0x00000002ff397819 */ /* 0x000fc4000001142a */
[----:B------:R-:W-:Y:S01]  /*0ef0*/  ISETP.GE.AND P1, PT, R59, c[0x0][0x180], PT ;  /* 0x000060003b007a0c */ /* 0x000fe20003f26270 */
[----:B------:R1:W-:Y:S01]  /*0f00*/  @!P0 LDGSTS.E.128 [R47], [R34.64] ;  /* 0x00000000222f8fae */ /* 0x0003e2000b921c46 */
[----:B------:R-:W-:Y:S01]  /*0f10*/  ISETP.GE.AND P0, PT, R30, 0x80, PT ;  /* 0x000000801e00780c */ /* 0x000fe20003f06270 */
[----:B------:R-:W-:Y:S01]  /*0f20*/  IMAD.IADD R42, R4, 0x1, R57 ;  /* 0x00000001042a7824 */ /* 0x000fe200078e0239 */
[----:B------:R-:W-:Y:S01]  /*0f30*/  IADD3 R36, R30, 0x80, RZ ;  /* 0x000000801e247810 */ /* 0x000fe20007ffe0ff */
[----:B------:R1:W-:Y:S03]  /*0f40*/  @!P2 LDGSTS.E.128 [R51], [R38.64] ;  /* 0x000000002633afae */ /* 0x0003e6000b921c46 */
[----:B------:R-:W-:-:S13]  /*0f50*/  ISETP.GE.OR P1, PT, R42, c[0x0][0x178], P1 ;  /* 0x00005e002a007a0c */ /* 0x000fda0000f26670 */
[----:B------:R-:W-:Y:S05]  /*0f60*/  @P1 BRA `(.L_x_12) ;  /* 0x0000009000001947 */ /* 0x000fea0003800000 */
[----:B-1----:R-:W-:Y:S01]  /*0f70*/  IMAD R32, R42, c[0x0][0x180], RZ ;  /* 0x000060002a207a24 */ /* 0x002fe200078e02ff */
[----:B------:R-:W-:Y:S01]  /*0f80*/  SHF.R.S32.HI R33, RZ, 0x1f, R59 ;  /* 0x0000001fff217819 */ /* 0x000fe2000001143b */
[----:B------:R-:W-:-:S03]  /*0f90*/  IMAD R30, R57, 0x28, R52 ;  /* 0x00000028391e7824 */ /* 0x000fc600078e0234 */
[----:B------:R-:W-:Y:S01]  /*0fa0*/  IADD3 R34, P1, R59, R32, RZ ;  /* 0x000000203b227210 */ /* 0x000fe20007f3e0ff */
[----:B------:R-:W-:-:S03]  /*0fb0*/  IMAD R35, R30, 0x2, R55 ;  /* 0x000000021e237824 */ /* 0x000fc600078e0237 */
[----:B------:R-:W-:Y:S02]  /*0fc0*/  LEA.HI.X.SX32 R33, R32, R33, 0x1, P1 ;  /* 0x0000002120217211 */ /* 0x000fe400008f0eff */
[----:B------:R-:W-:-:S04]  /*0fd0*/  LEA R32, P1, R34, c[0x0][0x160], 0x1 ;  /* 0x0000580022207a11 */ /* 0x000fc800078208ff */
[----:B------:R-:W-:-:S05]  /*0fe0*/  LEA.HI.X R33, R34, c[0x0][0x164], R33, 0x1, P1 ;  /* 0x0000590022217a11 */ /* 0x000fca00008f0c21 */
[----:B------:R1:W-:Y:S04]  /*0ff0*/  LDGSTS.E.128 [R35], [R32.64] ;  /* 0x0000000020237fae */ /* 0x0003e8000b921c46 */
.L_x_12:
[----:B-1----:R-:W-:Y:S05]  /*1000*/  BSYNC B2 ;  /* 0x0000000000027941 */ /* 0x002fea0003800000 */
.L_x_11:
[----:B------:R-:W-:Y:S01]  /*1010*/  IMAD.MOV.U32 R30, RZ, RZ, R36 ;  /* 0x000000ffff1e7224 */ /* 0x000fe200078e0024 */
[----:B------:R-:W-:Y:S05]  /*1020*/  @!P0 BRA `(.L_x_13) ;  /* 0xfffff9f000008947 */ /* 0x000fea000383ffff */
.L_x_10:
[----:B------:R-:W-:Y:S05]  /*1030*/  BSYNC B1 ;  /* 0x0000000000017941 */ /* 0x000fea0003800000 */
.L_x_9:
[----:B------:R-:W-:Y:S01]  /*1040*/  ISETP.NE.AND P0, PT, R13, RZ, PT ;  /* 0x000000ff0d00720c */ /* 0x000fe20003f05270 */
[----:B-1----:R-:W-:Y:S01]  /*1050*/  IMAD.MOV.U32 R33, RZ, RZ, 0x4200 ;  /* 0x00004200ff217424 */ /* 0x002fe200078e00ff */
[----:B------:R-:W-:Y:S01]  /*1060*/  BSSY B1, `(.L_x_14) ;  /* 0x000003d000017945 */ /* 0x000fe20003800000 */
[----:B------:R-:W-:Y:S02]  /*1070*/  IMAD.MOV.U32 R30, RZ, RZ, R0 ;  /* 0x000000ffff1e7224 */ /* 0x000fe400078e0000 */
[----:B------:R-:W-:-:S08]  /*1080*/  IMAD R55, R12, R33, 0x5080 ;  /* 0x000050800c377424 */ /* 0x000fd000078e0221 */
[----:B------:R-:W-:Y:S05]  /*1090*/  @!P0 BRA `(.L_x_15) ;  /* 0x0000039000008947 */ /* 0x000fea0003800000 */
[----:B------:R-:W-:Y:S01]  /*10a0*/  IMAD R33, R12, 0x20, R27 ;  /* 0x000000200c217824 */ /* 0x000fe200078e021b */
[----:B------:R-:W-:Y:S01]  /*10b0*/  ISETP.GE.AND P0, PT, R18, c[0x0][0x17c], PT ;  /* 0x00005f0012007a0c */ /* 0x000fe20003f06270 */
[----:B------:R-:W-:Y:S01]  /*10c0*/  BSSY B2, `(.L_x_16) ;  /* 0x000000f000027945 */ /* 0x000fe20003800000 */
[----:B------:R-:W-:Y:S02]  /*10d0*/  ISETP.NE.AND P1, PT, R13, 0x1, PT ;  /* 0x000000010d00780c */ /* 0x000fe40003f25270 */
[----:B------:R-:W-:-:S13]  /*10e0*/  ISETP.GE.OR P0, PT, R33, c[0x0][0x180], P0 ;  /* 0x0000600021007a0c */ /* 0x000fda0000706670 */
[----:B------:R-:W-:Y:S05]  /*10f0*/  @P0 BRA `(.L_x_17) ;  /* 0x000000b000000947 */ /* 0x000fea0003800000 */
[----:B------:R-:W-:-:S05]  /*1100*/  IMAD R33, R33, c[0x0][0x17c], RZ ;  /* 0x00005f0021217a24 */ /* 0x000fca00078e02ff */
[----:B------:R-:W-:Y:S02]  /*1110*/  SHF.R.S32.HI R35, RZ, 0x1f, R33 ;  /* 0x0000001fff237819 */ /* 0x000fe40000011421 */
[----:B------:R-:W-:-:S04]  /*1120*/  IADD3 R33, P0, R18, R33, RZ ;  /* 0x0000002112217210 */ /* 0x000fc80007f1e0ff */
[----:B------:R-:W-:Y:S01]  /*1130*/  LEA.HI.X.SX32 R30, R18, R35, 0x1, P0 ;  /* 0x00000023121e7211 */ /* 0x000fe200000f0eff */
[----:B------:R-:W-:Y:S01]  /*1140*/  IMAD R35, R21, 0x2, R55 ;  /* 0x0000000215237824 */ /* 0x000fe200078e0237 */
[----:B------:R-:W-:-:S04]  /*1150*/  LEA R32, P0, R33, c[0x0][0x168], 0x1 ;  /* 0x00005a0021207a11 */ /* 0x000fc800078008ff */
[----:B------:R-:W-:-:S05]  /*1160*/  LEA.HI.X R33, R33, c[0x0][0x16c], R30, 0x1, P0 ;  /* 0x00005b0021217a11 */ /* 0x000fca00000f0c1e */
[----:B------:R-:W-:Y:S01]  /*1170*/  @!PT LDS RZ, [RZ] ;  /* 0x00000000fffff984 */ /* 0x000fe20000000800 */
[----:B------:R-:W-:Y:S01]  /*1180*/  @!PT LDS RZ, [RZ] ;  /* 0x00000000fffff984 */ /* 0x000fe20000000800 */
[----:B------:R-:W-:Y:S01]  /*1190*/  @!PT LDS RZ, [RZ] ;  /* 0x00000000fffff984 */ /* 0x000fe20000000800 */
[----:B------:R1:W-:Y:S04]  /*11a0*/  LDGSTS.E.128 [R35], [R32.64] ;  /* 0x0000000020237fae */ /* 0x0003e8000b921c46 */
.L_x_17:
[----:B------:R-:W-:Y:S05]  /*11b0*/  BSYNC B2 ;  /* 0x0000000000027941 */ /* 0x000fea0003800000 */
.L_x_16:
[----:B------:R-:W-:Y:S01]  /*11c0*/  IMAD.MOV.U32 R30, RZ, RZ, R2 ;  /* 0x000000ffff1e7224 */ /* 0x000fe200078e0002 */
[----:B------:R-:W-:Y:S05]  /*11d0*/  @!P1 BRA `(.L_x_15) ;  /* 0x0000025000009947 */ /* 0x000fea0003800000 */
[----:B-1----:R-:W-:Y:S01]  /*11e0*/  IMAD R33, R12, 0x20, R15 ;  /* 0x000000200c217824 */ /* 0x002fe200078e020f */
        /* <DEDUP_REMOVED lines=16> */
.L_x_19:
[----:B------:R-:W-:Y:S05]  /*12f0*/  BSYNC B2 ;  /* 0x0000000000027941 */ /* 0x000fea0003800000 */
.L_x_18:
[----:B------:R-:W-:Y:S01]  /*1300*/  IMAD.MOV.U32 R30, RZ, RZ, R6 ;  /* 0x000000ffff1e7224 */ /* 0x000fe200078e0006 */
[----:B------:R-:W-:Y:S05]  /*1310*/  @!P1 BRA `(.L_x_15) ;  /* 0x0000011000009947 */ /* 0x000fea0003800000 */
[----:B-1----:R-:W-:Y:S01]  /*1320*/  IMAD R32, R12, 0x20, R17 ;  /* 0x000000200c207824 */ /* 0x002fe200078e0211 */
[----:B------:R-:W-:Y:S01]  /*1330*/  ISETP.GE.AND P0, PT, R25, c[0x0][0x17c], PT ;  /* 0x00005f0019007a0c */ /* 0x000fe20003f06270 */
[----:B------:R-:W-:-:S03]  /*1340*/  IMAD.MOV.U32 R30, RZ, RZ, R10 ;  /* 0x000000ffff1e7224 */ /* 0x000fc600078e000a */
[----:B------:R-:W-:-:S13]  /*1350*/  ISETP.GE.OR P0, PT, R32, c[0x0][0x180], P0 ;  /* 0x0000600020007a0c */ /* 0x000fda0000706670 */
[----:B------:R-:W-:Y:S05]  /*1360*/  @P0 BRA `(.L_x_15) ;  /* 0x000000c000000947 */ /* 0x000fea0003800000 */
[----:B------:R-:W-:Y:S02]  /*1370*/  IMAD R30, R32, c[0x0][0x17c], RZ ;  /* 0x00005f00201e7a24 */ /* 0x000fe400078e02ff */
[----:B------:R-:W-:-:S03]  /*1380*/  IMAD R35, R28, 0x2, R55 ;  /* 0x000000021c237824 */ /* 0x000fc600078e0237 */
[----:B------:R-:W-:Y:S02]  /*1390*/  SHF.R.S32.HI R32, RZ, 0x1f, R30 ;  /* 0x0000001fff207819 */ /* 0x000fe4000001141e */
        /* <DEDUP_REMOVED lines=9> */
.L_x_15:
[----:B------:R-:W-:Y:S05]  /*1430*/  BSYNC B1 ;  /* 0x0000000000017941 */ /* 0x000fea0003800000 */
.L_x_14:
[----:B------:R-:W-:Y:S01]  /*1440*/  ISETP.GE.U32.AND P0, PT, R56, 0x60, PT ;  /* 0x000000603800780c */ /* 0x000fe20003f06070 */
[----:B------:R-:W-:-:S12]  /*1450*/  BSSY B1, `(.L_x_20) ;  /* 0x0000063000017945 */ /* 0x000fd80003800000 */
[----:B------:R-:W-:Y:S05]  /*1460*/  @!P0 BRA `(.L_x_21) ;  /* 0x0000061000008947 */ /* 0x000fea0003800000 */
.L_x_24:
        /* <DEDUP_REMOVED lines=25> */
[C---:B------:R-:W-:Y:S01]  /*1600*/  IMAD.IADD R43, R3.reuse, 0x1, R40 ;  /* 0x00000001032b7824 */ /* 0x040fe200078e0228 */
[----:B------:R-:W-:Y:S01]  /*1610*/  SHF.R.S32.HI R39, RZ, 0x5, R33 ;  /* 0x00000005ff277819 */ /* 0x000fe20000011421 */
[C---:B------:R-:W-:Y:S01]  /*1620*/  IMAD.IADD R50, R3.reuse, 0x1, R44 ;  /* 0x0000000103327824 */ /* 0x040fe200078e022c */
[----:B------:R-:W-:Y:S01]  /*1630*/  SHF.R.S32.HI R47, RZ, 0x5, R35 ;  /* 0x00000005ff2f7819 */ /* 0x000fe20000011423 */
[----:B------:R-:W-:Y:S01]  /*1640*/  IMAD.IADD R57, R3, 0x1, R48 ;  /* 0x0000000103397824 */ /* 0x000fe200078e0230 */
[----:B------:R-:W-:Y:S01]  /*1650*/  IADD3 R32, R30, 0x60, RZ ;  /* 0x000000601e207810 */ /* 0x000fe20007ffe0ff */
[C---:B------:R-:W-:Y:S01]  /*1660*/  IMAD R38, R12.reuse, 0x20, R39 ;  /* 0x000000200c267824 */ /* 0x040fe200078e0227 */
[----:B------:R-:W-:Y:S01]  /*1670*/  ISETP.GE.AND P1, PT, R43, c[0x0][0x17c], PT ;  /* 0x00005f002b007a0c */ /* 0x000fe20003f26270 */
[----:B------:R-:W-:Y:S01]  /*1680*/  IMAD R46, R12, 0x20, R47 ;  /* 0x000000200c2e7824 */ /* 0x000fe200078e022f */
[----:B------:R-:W-:Y:S01]  /*1690*/  ISETP.GE.AND P0, PT, R50, c[0x0][0x17c], PT ;  /* 0x00005f0032007a0c */ /* 0x000fe20003f06270 */
[----:B------:R-:W-:Y:S01]  /*16a0*/  IMAD R52, R12, 0x20, R51 ;  /* 0x000000200c347824 */ /* 0x000fe200078e0233 */
        /* <DEDUP_REMOVED lines=14> */
[----:B------:R-:W-:Y:S01]  /*1790*/  IMAD.IADD R62, R36, 0x1, -R35 ;  /* 0x00000001243e7824 */ /* 0x000fe200078e0a23 */
[----:B------:R-:W-:Y:S01]  /*17a0*/  @!P0 IADD3 R46, P4, R50, R33, RZ ;  /* 0x00000021322e8210 */ /* 0x000fe20007f9e0ff */
[----:B------:R-:W-:Y:S01]  /*17b0*/  @!P1 IMAD R35, R39, 0x108, R40 ;  /* 0x0000010827239824 */ /* 0x000fe200078e0228 */
[----:B------:R-:W-:Y:S01]  /*17c0*/  @!P1 SHF.R.S32.HI R39, RZ, 0x1f, R43 ;  /* 0x0000001fff279819 */ /* 0x000fe2000001142b */
[----:B------:R-:W-:Y:S01]  /*17d0*/  @!P2 IMAD R40, R51, 0x108, R48 ;  /* 0x000001083328a824 */ /* 0x000fe200078e0230 */
[----:B------:R-:W-:Y:S01]  /*17e0*/  @!P1 IADD3 R48, P3, R43, R32, RZ ;  /* 0x000000202b309210 */ /* 0x000fe20007f7e0ff */
[----:B------:R-:W-:Y:S01]  /*17f0*/  @!P0 IMAD R36, R47, 0x108, R44 ;  /* 0x000001082f248824 */ /* 0x000fe200078e022c */
[----:B------:R-:W-:Y:S01]  /*1800*/  @!P2 SHF.R.S32.HI R43, RZ, 0x1f, R57 ;  /* 0x0000001fff2ba819 */ /* 0x000fe20000011439 */
[----:B------:R-:W-:Y:S01]  /*1810*/  IMAD.IADD R59, R3, 0x1, R62 ;  /* 0x00000001033b7824 */ /* 0x000fe200078e023e */
[----:B------:R-:W-:Y:S02]  /*1820*/  @!P2 IADD3 R44, P5, R57, R34, RZ ;  /* 0x00000022392ca210 */ /* 0x000fe40007fbe0ff */
        /* <DEDUP_REMOVED lines=20> */
[----:B------:R-:W-:Y:S01]  /*1970*/  IMAD R42, R12, 0x20, R57 ;  /* 0x000000200c2a7824 */ /* 0x000fe200078e0239 */
        /* <DEDUP_REMOVED lines=13> */
.L_x_23:
[----:B-1----:R-:W-:Y:S05]  /*1a50*/  BSYNC B2 ;  /* 0x0000000000027941 */ /* 0x002fea0003800000 */
.L_x_22:
[----:B------:R-:W-:Y:S01]  /*1a60*/  IMAD.MOV.U32 R30, RZ, RZ, R36 ;  /* 0x000000ffff1e7224 */ /* 0x000fe200078e0024 */
[----:B------:R-:W-:Y:S05]  /*1a70*/  @!P0 BRA `(.L_x_24) ;  /* 0xfffff9f000008947 */ /* 0x000fea000383ffff */
.L_x_21:
[----:B------:R-:W-:Y:S05]  /*1a80*/  BSYNC B1 ;  /* 0x0000000000017941 */ /* 0x000fea0003800000 */
.L_x_20:
[----:B------:R-:W0:Y:S02]  /*1a90*/  LDGDEPBAR ;  /* 0x00000000000079af */ /* 0x000e240000000000 */
.L_x_2:
[----:B------:R-:W-:-:S04]  /*1aa0*/  IADD3 R12, R12, 0x1, RZ ;  /* 0x000000010c0c7810 */ /* 0x000fc80007ffe0ff */
[----:B------:R-:W-:-:S13]  /*1ab0*/  ISETP.GE.U32.AND P0, PT, R12, 0x3, PT ;  /* 0x000000030c00780c */ /* 0x000fda0003f06070 */
[----:B------:R-:W-:Y:S01]  /*1ac0*/  @P0 CALL.REL.NOINC `(.L_x_25) ;  /* 0x0000001000000944 */ /* 0x000fe20003c00000 */
[----:B------:R-:W-:Y:S05]  /*1ad0*/  BRA `(.L_x_26) ;  /* 0xffffeb2000007947 */ /* 0x000fea000383ffff */
.L_x_25:
[----:B------:R-:W-:-:S04]  /*1ae0*/  DEPBAR.LE SB0, 0x2 ;  /* 0x000080800000791a */ /* 0x000fc80000000000 */
.L_x_1:
[----:B------:R-:W-:Y:S05]  /*1af0*/  BSYNC B0 ;  /* 0x0000000000007941 */ /* 0x000fea0003800000 */
.L_x_0:
[----:B------:R-:W-:Y:S01]  /*1b00*/  IMAD.MOV.U32 R2, RZ, RZ, c[0x0][0x180] ;  /* 0x00006000ff027624 */ /* 0x000fe200078e00ff */
[----:B------:R-:W-:Y:S01]  /*1b10*/  BAR.SYNC.DEFER_BLOCKING 0x0 ;  /* 0x0000000000007b1d */ /* 0x000fe20000010000 */
[----:B------:R-:W-:Y:S01]  /*1b20*/  IMAD.MOV.U32 R28, RZ, RZ, RZ ;  /* 0x000000ffff1c7224 */ /* 0x000fe200078e00ff */
[----:B-1----:R-:W-:Y:S01]  /*1b30*/  CS2R R32, SRZ ;  /* 0x0000000000207805 */ /* 0x002fe2000001ff00 */
[----:B------:R-:W-:Y:S01]  /*1b40*/  IMAD.MOV.U32 R30, RZ, RZ, RZ ;  /* 0x000000ffff1e7224 */ /* 0x000fe200078e00ff */
[----:B------:R-:W-:Y:S01]  /*1b50*/  ISETP.GE.AND P0, PT, R2, 0x1, PT ;  /* 0x000000010200780c */ /* 0x000fe20003f06270 */
[----:B------:R-:W-:Y:S01]  /*1b60*/  CS2R R166, SRZ ;  /* 0x0000000000a67805 */ /* 0x000fe2000001ff00 */
[----:B------:R-:W-:Y:S01]  /*1b70*/  IMAD.MOV.U32 R164, RZ, RZ, RZ ;  /* 0x000000ffffa47224 */ /* 0x000fe200078e00ff */
        /* <DEDUP_REMOVED lines=27> */
[----:B------:R-:W-:Y:S05]  /*1d30*/  @!P0 BRA `(.L_x_27) ;  /* 0x0000272000008947 */ /* 0x000fea0003800000 */
[C---:B------:R-:W-:Y:S01]  /*1d40*/  IADD3 R2, R0.reuse, 0x20, RZ ;  /* 0x0000002000027810 */ /* 0x040fe20007ffe0ff */
[C---:B------:R-:W-:Y:S01]  /*1d50*/  IMAD.SHL.U32 R8, R0.reuse, 0x8, RZ ;  /* 0x0000000800087824 */ /* 0x040fe200078e00ff */
[----:B------:R-:W-:Y:S01]  /*1d60*/  IADD3 R11, R0, 0x40, RZ ;  /* 0x00000040000b7810 */ /* 0x000fe20007ffe0ff */
[----:B------:R-:W-:Y:S01]  /*1d70*/  IMAD.MOV.U32 R28, RZ, RZ, RZ ;  /* 0x000000ffff1c7224 */ /* 0x000fe200078e00ff */
[----:B------:R-:W-:Y:S01]  /*1d80*/  SHF.R.S32.HI R9, RZ, 0x1f, R2 ;  /* 0x0000001fff097819 */ /* 0x000fe20000011402 */
[----:B------:R-:W-:Y:S01]  /*1d90*/  IMAD.SHL.U32 R10, R2, 0x8, RZ ;  /* 0x00000008020a7824 */ /* 0x000fe200078e00ff */
[----:B------:R-:W-:Y:S01]  /*1da0*/  SHF.R.S32.HI R7, RZ, 0x1f, R8 ;  /* 0x0000001fff077819 */ /* 0x000fe20000011408 */
[----:B------:R-:W-:Y:S01]  /*1db0*/  CS2R R32, SRZ ;  /* 0x0000000000207805 */ /* 0x000fe2000001ff00 */
[----:B------:R-:W-:Y:S01]  /*1dc0*/  SHF.R.S32.HI R12, RZ, 0x1f, R11 ;  /* 0x0000001fff0c7819 */ /* 0x000fe2000001140b */
[----:B------:R-:W-:Y:S01]  /*1dd0*/  IMAD.MOV.U32 R30, RZ, RZ, RZ ;  /* 0x000000ffff1e7224 */ /* 0x000fe200078e00ff */
[CC--:B------:R-:W-:Y:S01]  /*1de0*/  LEA.HI R18, R9.reuse, R2.reuse, RZ, 0x2 ;  /* 0x0000000209127211 */ /* 0x0c0fe200078f10ff */
[----:B------:R-:W-:Y:S01]  /*1df0*/  CS2R R166, SRZ ;  /* 0x0000000000a67805 */ /* 0x000fe2000001ff00 */
[----:B------:R-:W-:Y:S01]  /*1e00*/  LEA.HI R21, R9, R2, RZ, 0x5 ;  /* 0x0000000209157211 */ /* 0x000fe200078f28ff */
        /* <DEDUP_REMOVED lines=8> */
[----:B------:R-:W-:Y:S01]  /*1e90*/  IMAD.SHL.U32 R12, R11, 0x8, RZ ;  /* 0x000000080b0c7824 */ /* 0x000fe200078e00ff */
[----:B------:R-:W-:Y:S01]  /*1ea0*/  LOP3.LUT R7, R2, 0xffffffe0, RZ, 0xc0, !PT ;  /* 0xffffffe002077812 */ /* 0x000fe200078ec0ff */
[----:B------:R-:W-:Y:S01]  /*1eb0*/  IMAD.MOV.U32 R156, RZ, RZ, RZ ;  /* 0x000000ffff9c7224 */ /* 0x000fe200078e00ff */
[----:B------:R-:W-:Y:S01]  /*1ec0*/  LOP3.LUT R9, R6, 0xffffff00, RZ, 0xc0, !PT ;  /* 0xffffff0006097812 */ /* 0x000fe200078ec0ff */
[----:B------:R-:W-:Y:S01]  /*1ed0*/  CS2R R154, SRZ ;  /* 0x00000000009a7805 */ /* 0x000fe2000001ff00 */
[----:B------:R-:W-:Y:S01]  /*1ee0*/  SHF.R.S32.HI R11, RZ, 0x1f, R10 ;  /* 0x0000001fff0b7819 */ /* 0x000fe2000001140a */
[C---:B------:R-:W-:Y:S01]  /*1ef0*/  IMAD.IADD R6, R8.reuse, 0x1, -R7 ;  /* 0x0000000108067824 */ /* 0x040fe200078e0a07 */
[----:B------:R-:W-:Y:S01]  /*1f00*/  SHF.R.S32.HI R13, RZ, 0x1f, R12 ;  /* 0x0000001fff0d7819 */ /* 0x000fe2000001140c */
[----:B------:R-:W-:Y:S01]  /*1f10*/  IMAD.IADD R8, R8, 0x1, -R9 ;  /* 0x0000000108087824 */ /* 0x000fe200078e0a09 */
[----:B------:R-:W-:Y:S01]  /*1f20*/  LEA.HI R17, R5, R0, RZ, 0x2 ;  /* 0x0000000005117211 */ /* 0x000fe200078f10ff */
[----:B------:R-:W-:Y:S01]  /*1f30*/  IMAD.MOV.U32 R152, RZ, RZ, RZ ;  /* 0x000000ffff987224 */ /* 0x000fe200078e00ff */
[C---:B------:R-:W-:Y:S01]  /*1f40*/  IMNMX R5, R0.reuse, 0xe0, !PT ;  /* 0x000000e000057817 */ /* 0x040fe20007800200 */
[----:B------:R-:W-:Y:S01]  /*1f50*/  CS2R R150, SRZ ;  /* 0x0000000000967805 */ /* 0x000fe2000001ff00 */
[----:B------:R-:W-:Y:S01]  /*1f60*/  IMNMX R15, R0, 0x3e0, !PT ;  /* 0x000003e0000f7817 */ /* 0x000fe20007800200 */
[----:B------:R-:W-:Y:S01]  /*1f70*/  IMAD.MOV.U32 R148, RZ, RZ, RZ ;  /* 0x000000ffff947224 */ /* 0x000fe200078e00ff */
[----:B------:R-:W-:Y:S01]  /*1f80*/  LEA.HI R2, R11, R10, RZ, 0x5 ;  /* 0x0000000a0b027211 */ /* 0x000fe200078f28ff */
[----:B------:R-:W-:Y:S01]  /*1f90*/  CS2R R146, SRZ ;  /* 0x0000000000927805 */ /* 0x000fe2000001ff00 */
[----:B------:R-:W-:Y:S01]  /*1fa0*/  LEA.HI R9, R13, R12, RZ, 0x5 ;  /* 0x0000000c0d097211 */ /* 0x000fe200078f28ff */
[----:B------:R-:W-:Y:S01]  /*1fb0*/  IMAD.MOV.U32 R144, RZ, RZ, RZ ;  /* 0x000000ffff907224 */ /* 0x000fe200078e00ff */
[----:B------:R-:W-:Y:S01]  /*1fc0*/  LEA.HI R11, R11, R10, RZ, 0x8 ;  /* 0x0000000a0b0b7211 */ /* 0x000fe200078f40ff */
[----:B------:R-:W-:Y:S01]  /*1fd0*/  CS2R R142, SRZ ;  /* 0x00000000008e7805 */ /* 0x000fe2000001ff00 */
[----:B------:R-:W-:Y:S01]  /*1fe0*/  LEA.HI R13, R13, R12, RZ, 0x8 ;  /* 0x0000000c0d0d7211 */ /* 0x000fe200078f40ff */
[----:B------:R-:W-:Y:S01]  /*1ff0*/  IMAD.MOV.U32 R140, RZ, RZ, RZ ;  /* 0x000000ffff8c7224 */ /* 0x000fe200078e00ff */
[----:B------:R-:W-:Y:S01]  /*2000*/  SHF.R.S32.HI R17, RZ, 0x2, R17 ;  /* 0x00000002ff117819 */ /* 0x000fe20000011411 */
[----:B------:R-:W-:Y:S01]  /*2010*/  CS2R R104, SRZ ;  /* 0x0000000000687805 */ /* 0x000fe2000001ff00 */
[----:B------:R-:W-:Y:S01]  /*2020*/  SHF.R.S32.HI R18, RZ, 0x2, R18 ;  /* 0x00000002ff127819 */ /* 0x000fe20000011412 */
[----:B------:R-:W-:Y:S01]  /*2030*/  IMAD.MOV.U32 R102, RZ, RZ, RZ ;  /* 0x000000ffff667224 */ /* 0x000fe200078e00ff */
[----:B------:R-:W-:Y:S01]  /*2040*/  SHF.R.S32.HI R19, RZ, 0x2, R19 ;  /* 0x00000002ff137819 */ /* 0x000fe20000011413 */
[----:B------:R-:W-:Y:S01]  /*2050*/  IMAD.IADD R16, R4, 0x1, R17 ;  /* 0x0000000104107824 */ /* 0x000fe200078e0211 */
[----:B------:R-:W-:Y:S01]  /*2060*/  IADD3 R14, -R0, 0x1f, R5 ;  /* 0x0000001f000e7810 */ /* 0x000fe20007ffe105 */
[----:B------:R-:W-:Y:S01]  /*2070*/  IMAD.IADD R20, R4, 0x1, R18 ;  /* 0x0000000104147824 */ /* 0x000fe200078e0212 */
[----:B------:R-:W-:Y:S01]  /*2080*/  IADD3 R15, -R0, 0x1f, R15 ;  /* 0x0000001f000f7810 */ /* 0x000fe20007ffe10f */
[----:B------:R-:W-:Y:S01]  /*2090*/  IMAD.IADD R22, R4, 0x1, R19 ;  /* 0x0000000104167824 */ /* 0x000fe200078e0213 */
[----:B------:R-:W-:Y:S01]  /*20a0*/  LOP3.LUT R7, R2, 0xffffffe0, RZ, 0xc0, !PT ;  /* 0xffffffe002077812 */ /* 0x000fe200078ec0ff */
[----:B------:R-:W-:Y:S01]  /*20b0*/  CS2R R100, SRZ ;  /* 0x0000000000647805 */ /* 0x000fe2000001ff00 */
[----:B------:R-:W-:Y:S01]  /*20c0*/  LOP3.LUT R9, R9, 0xffffffe0, RZ, 0xc0, !PT ;  /* 0xffffffe009097812 */ /* 0x000fe200078ec0ff */
[----:B------:R-:W-:Y:S01]  /*20d0*/  IMAD.MOV.U32 R106, RZ, RZ, RZ ;  /* 0x000000ffff6a7224 */ /* 0x000fe200078e00ff */
[----:B------:R-:W-:Y:S01]  /*20e0*/  LOP3.LUT R11, R11, 0xffffff00, RZ, 0xc0, !PT ;  /* 0xffffff000b0b7812 */ /* 0x000fe200078ec0ff */
[----:B------:R-:W-:Y:S01]  /*20f0*/  IMAD.IADD R7, R10, 0x1, -R7 ;  /* 0x000000010a077824 */ /* 0x000fe200078e0a07 */
[----:B------:R-:W-:Y:S01]  /*2100*/  LOP3.LUT R13, R13, 0xffffff00, RZ, 0xc0, !PT ;  /* 0xffffff000d0d7812 */ /* 0x000fe200078ec0ff */
[----:B------:R-:W-:Y:S01]  /*2110*/  IMAD.IADD R9, R12, 0x1, -R9 ;  /* 0x000000010c097824 */ /* 0x000fe200078e0a09 */
[----:B------:R-:W-:Y:S01]  /*2120*/  LEA.HI R24, R14, 0x1, RZ, 0x1b ;  /* 0x000000010e187811 */ /* 0x000fe200078fd8ff */
[----:B------:R-:W-:Y:S01]  /*2130*/  IMAD.IADD R10, R10, 0x1, -R11 ;  /* 0x000000010a0a7824 */ /* 0x000fe200078e0a0b */
[----:B------:R-:W-:Y:S01]  /*2140*/  LEA.HI R25, R15, 0x1, RZ, 0x1b ;  /* 0x000000010f197811 */ /* 0x000fe200078fd8ff */
[----:B------:R-:W-:Y:S01]  /*2150*/  IMAD.IADD R12, R12, 0x1, -R13 ;  /* 0x000000010c0c7824 */ /* 0x000fe200078e0a0d */
[----:B------:R-:W-:Y:S01]  /*2160*/  IADD3 R11, R0, 0x60, RZ ;  /* 0x00000060000b7810 */ /* 0x000fe20007ffe0ff */
        /* <DEDUP_REMOVED lines=12> */
[----:B------:R-:W-:Y:S01]  /*2230*/  SHF.R.S32.HI R21, RZ, 0x5, R21 ;  /* 0x00000005ff157819 */ /* 0x000fe20000011415 */
[----:B------:R-:W-:Y:S01]  /*2240*/  IMAD R26, R16, c[0x0][0x180], RZ ;  /* 0x00006000101a7a24 */ /* 0x000fe200078e02ff */
[----:B------:R-:W-:Y:S01]  /*2250*/  SHF.R.S32.HI R23, RZ, 0x5, R23 ;  /* 0x00000005ff177819 */ /* 0x000fe20000011417 */
[----:B------:R-:W-:Y:S01]  /*2260*/  IMAD R2, R20, c[0x0][0x180], RZ ;  /* 0x0000600014027a24 */ /* 0x000fe200078e02ff */
[----:B------:R-:W-:Y:S01]  /*2270*/  LOP3.LUT R24, R24, 0x3, RZ, 0xc0, !PT ;  /* 0x0000000318187812 */ /* 0x000fe200078ec0ff */
[----:B------:R-:W-:Y:S01]  /*2280*/  IMAD R5, R22, c[0x0][0x180], RZ ;  /* 0x0000600016057a24 */ /* 0x000fe200078e02ff */
[----:B------:R-:W-:-:S02]  /*2290*/  LOP3.LUT R25, R25, 0x3, RZ, 0xc0, !PT ;  /* 0x0000000319197812 */ /* 0x000fc400078ec0ff */
.L_x_53:
[----:B------:R-:W-:-:S13]  /*22a0*/  ISETP.GE.AND P0, PT, R0, 0x20, PT ;  /* 0x000000200000780c */ /* 0x000fda0003f06270 */
[----:B-1----:R-:W-:Y:S05]  /*22b0*/  @!P0 BRA `(.L_x_28) ;  /* 0x00000b7000008947 */ /* 0x002fea0003800000 */
[----:B------:R-:W1:Y:S01]  /*22c0*/  S2R R58, SR_LANEID ;  /* 0x00000000003a7919 */ /* 0x000e620000000000 */
[----:B------:R-:W-:Y:S01]  /*22d0*/  LOP3.LUT R120, R13, 0x3, RZ, 0xc0, !PT ;  /* 0x000000030d787812 */ /* 0x000fe200078ec0ff */
[----:B------:R-:W-:Y:S01]  /*22e0*/  IMAD.MOV.U32 R61, RZ, RZ, 0x1400 ;  /* 0x00001400ff3d7424 */ /* 0x000fe200078e00ff */
[----:B------:R-:W-:Y:S01]  /*22f0*/  WARPSYNC 0xffffffff ;  /* 0xffffffff00007948 */ /* 0x000fe20003800000 */
[--C-:B-1----:R-:W-:Y:S02]  /*2300*/  SHF.R.U32.HI R56, RZ, 0x3, R58.reuse ;  /* 0x00000003ff387819 */ /* 0x102fe4000001163a */
[----:B------:R-:W-:Y:S02]  /*2310*/  LOP3.LUT R57, R58, 0x7, RZ, 0xc0, !PT ;  /* 0x000000073a397812 */ /* 0x000fe400078ec0ff */
[----:B------:R-:W-:Y:S01]  /*2320*/  SHF.R.U32.HI R58, RZ, 0x4, R58 ;  /* 0x00000004ff3a7819 */ /* 0x000fe2000001163a */
[----:B------:R-:W-:-:S04]  /*2330*/  IMAD.SHL.U32 R56, R56, 0x8, RZ ;  /* 0x0000000838387824 */ /* 0x000fc800078e00ff */
[----:B------:R-:W-:Y:S01]  /*2340*/  IMAD.SHL.U32 R58, R58, 0x8, RZ ;  /* 0x000000083a3a7824 */ /* 0x000fe200078e00ff */
[----:B------:R-:W-:Y:S01]  /*2350*/  LOP3.LUT R59, R56, 0x8, R57, 0xe2, !PT ;  /* 0x00000008383b7812 */ /* 0x000fe200078ee239 */
[C---:B------:R-:W-:Y:S01]  /*2360*/  IMAD R56, R120.reuse, R61, 0x80 ;  /* 0x0000008078387424 */ /* 0x040fe200078e023d */
[----:B------:R-:W-:Y:S01]  /*2370*/  IADD3 R57, R27, -0x1, RZ ;  /* 0xffffffff1b397810 */ /* 0x000fe20007ffe0ff */
[----:B------:R-:W-:Y:S02]  /*2380*/  IMAD R120, R120, 0x4200, RZ ;  /* 0x0000420078787824 */ /* 0x000fe400078e02ff */
[----:B------:R-:W-:Y:S02]  /*2390*/  IMAD R122, R59, 0x28, R58 ;  /* 0x000000283b7a7824 */ /* 0x000fe400078e023a */
[----:B------:R-:W-:Y:S01]  /*23a0*/  IMAD R121, R57, 0x690, R56 ;  /* 0x0000069039797824 */ /* 0x000fe200078e0238 */
[C---:B------:R-:W-:Y:S01]  /*23b0*/  IADD3 R73, R120.reuse, 0x51a0, RZ ;  /* 0x000051a078497810 */ /* 0x040fe20007ffe0ff */
[----:B------:R-:W-:Y:S01]  /*23c0*/  IMAD R168, R59, 0x108, R58 ;  /* 0x000001083ba87824 */ /* 0x000fe200078e023a */
[----:B------:R-:W-:Y:S01]  /*23d0*/  IADD3 R65, R120, 0x5100, RZ ;  /* 0x0000510078417810 */ /* 0x000fe20007ffe0ff */
[----:B------:R-:W-:Y:S01]  /*23e0*/  IMAD.U32 R128, R122, 0x2, R121 ;  /* 0x000000027a807824 */ /* 0x000fe200078e0079 */
[----:B------:R-:W-:Y:S01]  /*23f0*/  IADD3 R67, R120, 0x5140, RZ ;  /* 0x0000514078437810 */ /* 0x000fe20007ffe0ff */
[----:B------:R-:W-:Y:S01]  /*2400*/  IMAD.U32 R64, R168, 0x2, R73 ;  /* 0x00000002a8407824 */ /* 0x000fe200078e0049 */
[----:B------:R-:W-:Y:S01]  /*2410*/  IADD3 R57, R120, 0x5080, RZ ;  /* 0x0000508078397810 */ /* 0x000fe20007ffe0ff */
[----:B------:R-:W-:Y:S01]  /*2420*/  IMAD.U32 R92, R168, 0x2, R65 ;  /* 0x00000002a85c7824 */ /* 0x000fe200078e0041 */
[----:B------:R-:W-:Y:S01]  /*2430*/  IADD3 R69, R120, 0x5160, RZ ;  /* 0x0000516078457810 */ /* 0x000fe20007ffe0ff */
[C---:B------:R-:W-:Y:S01]  /*2440*/  IMAD.U32 R60, R168.reuse, 0x2, R67 ;  /* 0x00000002a83c7824 */ /* 0x040fe200078e0043 */
[----:B------:R-:W-:Y:S01]  /*2450*/  LDSM.16.M88.4 R128, [R128] ;  /* 0x000000008080783b */ /* 0x000fe20000000200 */
[----:B------:R-:W-:Y:S01]  /*2460*/  IMAD.U32 R116, R168, 0x2, R57 ;  /* 0x00000002a8747824 */ /* 0x000fe200078e0039 */
[----:B------:R-:W-:Y:S01]  /*2470*/  IADD3 R57, R120, 0x5120, RZ ;  /* 0x0000512078397810 */ /* 0x000fe20007ffe0ff */
[----:B------:R-:W-:Y:S01]  /*2480*/  IMAD.U32 R88, R168, 0x2, R69 ;  /* 0x00000002a8587824 */ /* 0x000fe200078e0045 */
[----:B------:R-:W1:Y:S01]  /*2490*/  LDSM.16.MT88.4 R64, [R64] ;  /* 0x000000004040783b */ /* 0x000e620000004200 */
[----:B------:R-:W-:-:S02]  /*24a0*/  IADD3 R71, R120, 0x5180, RZ ;  /* 0x0000518078477810 */ /* 0x000fc40007ffe0ff */
[----:B------:R-:W-:Y:S01]  /*24b0*/  IADD3 R75, R120, 0x51c0, RZ ;  /* 0x000051c0784b7810 */ /* 0x000fe20007ffe0ff */
[----:B------:R-:W-:Y:S01]  /*24c0*/  IMAD.U32 R57, R168, 0x2, R57 ;  /* 0x00000002a8397824 */ /* 0x000fe200078e0039 */
        /* <DEDUP_REMOVED lines=14> */
[----:B------:R-:W2:Y:S01]  /*25b0*/  LDSM.16.MT88.4 R56, [R57] ;  /* 0x000000003938783b */ /* 0x000ea20000004200 */
[C---:B------:R-:W-:Y:S01]  /*25c0*/  IMAD.U32 R108, R168.reuse, 0x2, R61 ;  /* 0x00000002a86c7824 */ /* 0x040fe200078e003d */
[----:B------:R-:W-:Y:S01]  /*25d0*/  IADD3 R121, R121, 0x20, RZ ;  /* 0x0000002079797810 */ /* 0x000fe20007ffe0ff */
[----:B------:R-:W-:Y:S01]  /*25e0*/  IMAD.U32 R96, R168, 0x2, R63 ;  /* 0x00000002a8607824 */ /* 0x000fe200078e003f */
[----:B------:R-:W-:Y:S01]  /*25f0*/  LDSM.16.MT88.4 R88, [R88] ;  /* 0x000000005858783b */ /* 0x000fe20000004200 */
[----:B------:R-:W-:-:S02]  /*2600*/  IADD3 R169, R120, 0x7320, RZ ;  /* 0x0000732078a97810 */ /* 0x000fc40007ffe0ff */
[C---:B------:R-:W-:Y:S01]  /*2610*/  IADD3 R171, R120.reuse, 0x7340, RZ ;  /* 0x0000734078ab7810 */ /* 0x040fe20007ffe0ff */
[----:B------:R-:W3:Y:S01]  /*2620*/  LDSM.16.MT88.4 R60, [R60] ;  /* 0x000000003c3c783b */ /* 0x000ee20000004200 */
[----:B------:R-:W-:-:S03]  /*2630*/  IADD3 R173, R120, 0x7360, RZ ;  /* 0x0000736078ad7810 */ /* 0x000fc60007ffe0ff */
[----:B------:R-:W4:Y:S04]  /*2640*/  LDSM.16.MT88.4 R84, [R84] ;  /* 0x000000005454783b */ /* 0x000f280000004200 */
[----:B------:R-:W5:Y:S04]  /*2650*/  LDSM.16.MT88.4 R68, [R68] ;  /* 0x000000004444783b */ /* 0x000f680000004200 */
[----:B------:R-:W4:Y:S01]  /*2660*/  LDSM.16.MT88.4 R72, [R72] ;  /* 0x000000004848783b */ /* 0x000f220000004200 */
[C---:B-1----:R-:W-:Y:S03]  /*2670*/  HMMA.16816.F16 R146, R128.reuse, R64, R146 ;  /* 0x000000408092723c */ /* 0x042fe60000000892 */
[----:B------:R-:W1:Y:S04]  /*2680*/  LDSM.16.MT88.4 R76, [R79] ;  /* 0x000000004f4c783b */ /* 0x000e680000004200 */
[----:B------:R-:W1:Y:S01]  /*2690*/  LDSM.16.MT88.4 R80, [R81] ;  /* 0x000000005150783b */ /* 0x000e620000004200 */
[----:B------:R-:W-:Y:S01]  /*26a0*/  IADD3 R65, R120, 0x5260, RZ ;  /* 0x0000526078417810 */ /* 0x000fe20007ffe0ff */
[----:B------:R-:W-:Y:S01]  /*26b0*/  HMMA.16816.F16 R148, R128, R66, R148 ;  /* 0x000000428094723c */ /* 0x000fe20000000894 */
[----:B------:R-:W-:Y:S01]  /*26c0*/  IMAD.U32 R64, R122, 0x2, R121 ;  /* 0x000000027a407824 */ /* 0x000fe200078e0079 */
[----:B------:R-:W1:Y:S02]  /*26d0*/  LDSM.16.MT88.4 R136, [R123] ;  /* 0x000000007b88783b */ /* 0x000e640000004200 */
[----:B------:R-:W-:-:S02]  /*26e0*/  IMAD.U32 R132, R168, 0x2, R65 ;  /* 0x00000002a8847824 */ /* 0x000fc400078e0041 */
[----:B------:R-:W1:Y:S01]  /*26f0*/  LDSM.16.MT88.4 R96, [R96] ;  /* 0x000000006060783b */ /* 0x000e620000004200 */
[----:B------:R-:W-:-:S03]  /*2700*/  IADD3 R67, R120, 0x7180, RZ ;  /* 0x0000718078437810 */ /* 0x000fc60007ffe0ff */
[----:B------:R-:W1:Y:S01]  /*2710*/  LDSM.16.MT88.4 R92, [R92] ;  /* 0x000000005c5c783b */ /* 0x000e620000004200 */
[C---:B--2---:R-:W-:Y:S01]  /*2720*/  HMMA.16816.F16 R54, R128.reuse, R56, R54 ;  /* 0x000000388036723c */ /* 0x044fe20000000836 */
[----:B------:R-:W-:Y:S02]  /*2730*/  IMAD.U32 R124, R168, 0x2, R67 ;  /* 0x00000002a87c7824 */ /* 0x000fe400078e0043 */
[----:B------:R-:W2:Y:S04]  /*2740*/  LDSM.16.MT88.4 R116, [R116] ;  /* 0x000000007474783b */ /* 0x000ea80000004200 */
[----:B------:R-:W1:Y:S01]  /*2750*/  LDSM.16.MT88.4 R112, [R112] ;  /* 0x000000007070783b */ /* 0x000e620000004200 */
[C---:B------:R-:W-:Y:S03]  /*2760*/  HMMA.16816.F16 R56, R128.reuse, R58, R106 ;  /* 0x0000003a8038723c */ /* 0x040fe6000000086a */
[----:B------:R-:W1:Y:S04]  /*2770*/  LDSM.16.MT88.4 R108, [R108] ;  /* 0x000000006c6c783b */ /* 0x000e680000004200 */
[----:B------:R-:W1:Y:S01]  /*2780*/  LDSM.16.MT88.4 R132, [R132] ;  /* 0x000000008484783b */ /* 0x000e620000004200 */
[C---:B---3--:R-:W-:Y:S03]  /*2790*/  HMMA.16816.F16 R58, R128.reuse, R60, R100 ;  /* 0x0000003c803a723c */ /* 0x048fe60000000864 */
[----:B------:R-:W-:Y:S04]  /*27a0*/  LDSM.16.M88.4 R64, [R64] ;  /* 0x000000004040783b */ /* 0x000fe80000000200 */
[----:B------:R-:W-:Y:S01]  /*27b0*/  LDSM.16.MT88.4 R124, [R124] ;  /* 0x000000007c7c783b */ /* 0x000fe20000004200 */
[C---:B------:R-:W-:Y:S08]  /*27c0*/  HMMA.16816.F16 R60, R128.reuse, R62, R102 ;  /* 0x0000003e803c723c */ /* 0x040ff00000000866 */
[C---:B------:R-:W-:Y:S07]  /*27d0*/  HMMA.16816.F16 R62, R128.reuse, R88, R104 ;  /* 0x00000058803e723c */ /* 0x040fee0000000868 */
[C---:B------:R-:W-:Y:S01]  /*27e0*/  IADD3 R89, R120.reuse, 0x72e0, RZ ;  /* 0x000072e078597810 */ /* 0x040fe20007ffe0ff */
[C---:B----4-:R-:W-:Y:S07]  /*27f0*/  HMMA.16816.F16 R142, R128.reuse, R84, R142 ;  /* 0x00000054808e723c */ /* 0x050fee000000088e */
[----:B------:R-:W-:Y:S01]  /*2800*/  IADD3 R85, R120, 0x72a0, RZ ;  /* 0x000072a078557810 */ /* 0x000fe20007ffe0ff */
[----:B------:R-:W-:Y:S04]  /*2810*/  HMMA.16816.F16 R144, R128, R86, R144 ;  /* 0x000000568090723c */ /* 0x000fe80000000890 */
[----:B------:R-:W-:-:S03]  /*2820*/  IMAD.U32 R88, R168, 0x2, R85 ;  /* 0x00000002a8587824 */ /* 0x000fc600078e0055 */
[----:B------:R-:W-:Y:S01]  /*2830*/  IADD3 R87, R120, 0x72c0, RZ ;  /* 0x000072c078577810 */ /* 0x000fe20007ffe0ff */
[----:B-----5:R-:W-:Y:S04]  /*2840*/  HMMA.16816.F16 R150, R128, R68, R150 ;  /* 0x000000448096723c */ /* 0x020fe80000000896 */
[----:B------:R-:W-:-:S03]  /*2850*/  IMAD.U32 R87, R168, 0x2, R87 ;  /* 0x00000002a8577824 */ /* 0x000fc600078e0057 */
[----:B------:R-:W-:Y:S01]  /*2860*/  IADD3 R69, R120, 0x71a0, RZ ;  /* 0x000071a078457810 */ /* 0x000fe20007ffe0ff */
[----:B------:R-:W-:Y:S01]  /*2870*/  HMMA.16816.F16 R152, R128, R70, R152 ;  /* 0x000000468098723c */ /* 0x000fe20000000898 */
[C---:B------:R-:W-:Y:S01]  /*2880*/  IMAD.U32 R68, R168.reuse, 0x2, R171 ;  /* 0x00000002a8447824 */ /* 0x040fe200078e00ab */
[----:B------:R-:W-:Y:S02]  /*2890*/  LDSM.16.MT88.4 R84, [R87] ;  /* 0x000000005754783b */ /* 0x000fe40000004200 */
[----:B------:R-:W-:-:S03]  /*28a0*/  IMAD.U32 R69, R168, 0x2, R69 ;  /* 0x00000002a8457824 */ /* 0x000fc600078e0045 */
[----:B------:R-:W-:Y:S01]  /*28b0*/  IADD3 R71, R120, 0x71c0, RZ ;  /* 0x000071c078477810 */ /* 0x000fe20007ffe0ff */
[----:B------:R-:W-:Y:S04]  /*28c0*/  HMMA.16816.F16 R154, R128, R72, R154 ;  /* 0x00000048809a723c */ /* 0x000fe8000000089a */
[----:B------:R-:W-:-:S03]  /*28d0*/  IMAD.U32 R71, R168, 0x2, R71 ;  /* 0x00000002a8477824 */ /* 0x000fc600078e0047 */
[----:B------:R-:W-:Y:S01]  /*28e0*/  IADD3 R73, R120, 0x71e0, RZ ;  /* 0x000071e078497810 */ /* 0x000fe20007ffe0ff */
[----:B------:R-:W-:Y:S01]  /*28f0*/  HMMA.16816.F16 R156, R128, R74, R156 ;  /* 0x0000004a809c723c */ /* 0x000fe2000000089c */
[----:B------:R-:W-:-:S03]  /*2900*/  IMAD.U32 R72, R168, 0x2, R169 ;  /* 0x00000002a8487824 */ /* 0x000fc600078e00a9 */
[----:B------:R-:W-:-:S03]  /*2910*/  IMAD.U32 R73, R168, 0x2, R73 ;  /* 0x00000002a8497824 */ /* 0x000fc600078e0049 */
[----:B------:R-:W-:Y:S01]  /*2920*/  IADD3 R75, R120, 0x7200, RZ ;  /* 0x00007200784b7810 */ /* 0x000fe20007ffe0ff */
[----:B-1----:R-:W-:Y:S04]  /*2930*/  HMMA.16816.F16 R158, R128, R76, R158 ;  /* 0x0000004c809e723c */ /* 0x002fe8000000089e */
[----:B------:R-:W-:-:S03]  /*2940*/  IMAD.U32 R75, R168, 0x2, R75 ;  /* 0x00000002a84b7824 */ /* 0x000fc600078e004b */
[----:B------:R-:W-:Y:S01]  /*2950*/  IADD3 R77, R120, 0x7220, RZ ;  /* 0x00007220784d7810 */ /* 0x000fe20007ffe0ff */
[----:B------:R-:W-:Y:S04]  /*2960*/  HMMA.16816.F16 R160, R128, R78, R160 ;  /* 0x0000004e80a0723c */ /* 0x000fe800000008a0 */
[----:B------:R-:W-:-:S03]  /*2970*/  IMAD.U32 R77, R168, 0x2, R77 ;  /* 0x00000002a84d7824 */ /* 0x000fc600078e004d */
[----:B------:R-:W-:Y:S01]  /*2980*/  IADD3 R79, R120, 0x7240, RZ ;  /* 0x00007240784f7810 */ /* 0x000fe20007ffe0ff */
[----:B------:R-:W-:Y:S01]  /*2990*/  HMMA.16816.F16 R162, R128, R80, R162 ;  /* 0x0000005080a2723c */ /* 0x000fe200000008a2 */
[----:B------:R-:W1:Y:S03]  /*29a0*/  LDSM.16.MT88.4 R104, [R77] ;  /* 0x000000004d68783b */ /* 0x000e660000004200 */
[----:B------:R-:W-:-:S03]  /*29b0*/  IMAD.U32 R79, R168, 0x2, R79 ;  /* 0x00000002a84f7824 */ /* 0x000fc600078e004f */
[----:B------:R-:W-:Y:S01]  /*29c0*/  IADD3 R81, R120, 0x7260, RZ ;  /* 0x0000726078517810 */ /* 0x000fe20007ffe0ff */
[C---:B------:R-:W-:Y:S01]  /*29d0*/  HMMA.16816.F16 R164, R128.reuse, R82, R164 ;  /* 0x0000005280a4723c */ /* 0x040fe200000008a4 */
[----:B------:R-:W-:Y:S01]  /*29e0*/  IMAD.U32 R80, R168, 0x2, R89 ;  /* 0x00000002a8507824 */ /* 0x000fe200078e0059 */
[----:B------:R-:W-:Y:S05]  /*29f0*/  LDSM.16.MT88.4 R100, [R79] ;  /* 0x000000004f64783b */ /* 0x000fea0000004200 */
[C---:B------:R-:W-:Y:S01]  /*2a00*/  IADD3 R83, R120.reuse, 0x7280, RZ ;  /* 0x0000728078537810 */ /* 0x040fe20007ffe0ff */
[C---:B------:R-:W-:Y:S07]  /*2a10*/  HMMA.16816.F16 R166, R128.reuse, R136, R166 ;  /* 0x0000008880a6723c */ /* 0x040fee00000008a6 */
[----:B------:R-:W-:Y:S01]  /*2a20*/  IADD3 R137, R120, 0x7300, RZ ;  /* 0x0000730078897810 */ /* 0x000fe20007ffe0ff */
[----:B------:R-:W-:Y:S01]  /*2a30*/  HMMA.16816.F16 R46, R128, R96, R46 ;  /* 0x00000060802e723c */ /* 0x000fe2000000082e */
[C---:B------:R-:W-:Y:S01]  /*2a40*/  IMAD.U32 R136, R168.reuse, 0x2, R173 ;  /* 0x00000002a8887824 */ /* 0x040fe200078e00ad */
[----:B------:R-:W3:Y:S02]  /*2a50*/  LDSM.16.MT88.4 R120, [R69] ;  /* 0x000000004578783b */ /* 0x000ee40000004200 */
[----:B------:R-:W-:-:S03]  /*2a60*/  IMAD.U32 R76, R168, 0x2, R137 ;  /* 0x00000002a84c7824 */ /* 0x000fc600078e0089 */
[C---:B------:R-:W-:Y:S01]  /*2a70*/  IMAD.U32 R96, R168.reuse, 0x2, R81 ;  /* 0x00000002a8607824 */ /* 0x040fe200078e0051 */
[C---:B------:R-:W-:Y:S02]  /*2a80*/  HMMA.16816.F16 R50, R128.reuse, R92, R50 ;  /* 0x0000005c8032723c */ /* 0x040fe40000000832 */
[----:B------:R-:W-:Y:S05]  /*2a90*/  LDSM.16.MT88.4 R76, [R76] ;  /* 0x000000004c4c783b */ /* 0x000fea0000004200 */
[----:B------:R-:W-:Y:S01]  /*2aa0*/  IMAD.U32 R92, R168, 0x2, R83 ;  /* 0x00000002a85c7824 */ /* 0x000fe200078e0053 */
[C---:B--2---:R-:W-:Y:S01]  /*2ab0*/  HMMA.16816.F16 R34, R128.reuse, R116, R34 ;  /* 0x000000748022723c */ /* 0x044fe20000000822 */
[----:B------:R-:W-:Y:S07]  /*2ac0*/  LDSM.16.MT88.4 R80, [R80] ;  /* 0x000000005050783b */ /* 0x000fee0000004200 */
[C---:B------:R-:W-:Y:S01]  /*2ad0*/  HMMA.16816.F16 R36, R128.reuse, R118, R36 ;  /* 0x000000768024723c */ /* 0x040fe20000000824 */
[----:B------:R-:W2:Y:S04]  /*2ae0*/  LDSM.16.MT88.4 R116, [R71] ;  /* 0x000000004774783b */ /* 0x000ea80000004200 */
[----:B------:R-:W-:Y:S03]  /*2af0*/  LDSM.16.MT88.4 R68, [R68] ;  /* 0x000000004444783b */ /* 0x000fe60000004200 */
[C---:B------:R-:W-:Y:S08]  /*2b00*/  HMMA.16816.F16 R38, R128.reuse, R112, R38 ;  /* 0x000000708026723c */ /* 0x040ff00000000826 */
[C---:B------:R-:W-:Y:S01]  /*2b10*/  HMMA.16816.F16 R40, R128.reuse, R114, R40 ;  /* 0x000000728028723c */ /* 0x040fe20000000828 */
[----:B------:R-:W4:Y:S07]  /*2b20*/  LDSM.16.MT88.4 R112, [R73] ;  /* 0x000000004970783b */ /* 0x000f2e0000004200 */
[C---:B------:R-:W-:Y:S08]  /*2b30*/  HMMA.16816.F16 R42, R128.reuse, R108, R42 ;  /* 0x0000006c802a723c */ /* 0x040ff0000000082a */
[C---:B------:R-:W-:Y:S01]  /*2b40*/  HMMA.16816.F16 R44, R128.reuse, R110, R44 ;  /* 0x0000006e802c723c */ /* 0x040fe2000000082c */
[----:B------:R-:W5:Y:S04]  /*2b50*/  LDSM.16.MT88.4 R108, [R75] ;  /* 0x000000004b6c783b */ /* 0x000f680000004200 */
[----:B------:R-:W-:Y:S03]  /*2b60*/  LDSM.16.MT88.4 R72, [R72] ;  /* 0x000000004848783b */ /* 0x000fe60000004200 */
[C---:B------:R-:W-:Y:S01]  /*2b70*/  HMMA.16816.F16 R48, R128.reuse, R98, R48 ;  /* 0x000000628030723c */ /* 0x040fe20000000830 */
[----:B------:R-:W1:Y:S07]  /*2b80*/  LDSM.16.MT88.4 R96, [R96] ;  /* 0x000000006060783b */ /* 0x000e6e0000004200 */
[C---:B------:R-:W-:Y:S01]  /*2b90*/  HMMA.16816.F16 R52, R128.reuse, R94, R52 ;  /* 0x0000005e8034723c */ /* 0x040fe20000000834 */
[----:B------:R-:W2:Y:S07]  /*2ba0*/  LDSM.16.MT88.4 R92, [R92] ;  /* 0x000000005c5c783b */ /* 0x000eae0000004200 */
[C---:B------:R-:W-:Y:S01]  /*2bb0*/  HMMA.16816.F16 R140, R128.reuse, R90, R140 ;  /* 0x0000005a808c723c */ /* 0x040fe2000000088c */
[----:B------:R-:W2:Y:S07]  /*2bc0*/  LDSM.16.MT88.4 R88, [R88] ;  /* 0x000000005858783b */ /* 0x000eae0000004200 */
[C---:B------:R-:W-:Y:S01]  /*2bd0*/  HMMA.16816.F16 R30, R128.reuse, R138, R30 ;  /* 0x0000008a801e723c */ /* 0x040fe2000000081e */
[----:B------:R-:W2:Y:S07]  /*2be0*/  LDSM.16.MT88.4 R136, [R136] ;  /* 0x000000008888783b */ /* 0x000eae0000004200 */
[C---:B------:R-:W-:Y:S08]  /*2bf0*/  HMMA.16816.F16 R32, R128.reuse, R132, R32 ;  /* 0x000000848020723c */ /* 0x040ff00000000820 */
[----:B------:R-:W-:Y:S08]  /*2c00*/  HMMA.16816.F16 R28, R128, R134, R28 ;  /* 0x00000086801c723c */ /* 0x000ff0000000081c */
[C---:B-1----:R-:W-:Y:S08]  /*2c10*/  HMMA.16816.F16 R54, R64.reuse, R104, R54 ;  /* 0x000000684036723c */ /* 0x042ff00000000836 */
[C---:B------:R-:W-:Y:S08]  /*2c20*/  HMMA.16816.F16 R34, R64.reuse, R124, R34 ;  /* 0x0000007c4022723c */ /* 0x040ff00000000822 */
[C---:B------:R-:W-:Y:S08]  /*2c30*/  HMMA.16816.F16 R36, R64.reuse, R126, R36 ;  /* 0x0000007e4024723c */ /* 0x040ff00000000824 */
[C---:B---3--:R-:W-:Y:S08]  /*2c40*/  HMMA.16816.F16 R38, R64.reuse, R120, R38 ;  /* 0x000000784026723c */ /* 0x048ff00000000826 */
[C---:B------:R-:W-:Y:S08]  /*2c50*/  HMMA.16816.F16 R40, R64.reuse, R122, R40 ;  /* 0x0000007a4028723c */ /* 0x040ff00000000828 */
[C---:B--2---:R-:W-:Y:S08]  /*2c60*/  HMMA.16816.F16 R42, R64.reuse, R116, R42 ;  /* 0x00000074402a723c */ /* 0x044ff0000000082a */
[C---:B------:R-:W-:Y:S08]  /*2c70*/  HMMA.16816.F16 R44, R64.reuse, R118, R44 ;  /* 0x00000076402c723c */ /* 0x040ff0000000082c */
[C---:B----4-:R-:W-:Y:S08]  /*2c80*/  HMMA.16816.F16 R46, R64.reuse, R112, R46 ;  /* 0x00000070402e723c */ /* 0x050ff0000000082e */
[C---:B------:R-:W-:Y:S08]  /*2c90*/  HMMA.16816.F16 R48, R64.reuse, R114, R48 ;  /* 0x000000724030723c */ /* 0x040ff00000000830 */
[C---:B-----5:R-:W-:Y:S08]  /*2ca0*/  HMMA.16816.F16 R50, R64.reuse, R108, R50 ;  /* 0x0000006c4032723c */ /* 0x060ff00000000832 */
[C---:B------:R-:W-:Y:S08]  /*2cb0*/  HMMA.16816.F16 R52, R64.reuse, R110, R52 ;  /* 0x0000006e4034723c */ /* 0x040ff00000000834 */
        /* <DEDUP_REMOVED lines=20> */
[----:B------:R-:W-:Y:S01]  /*2e00*/  HMMA.16816.F16 R28, R64, R138, R28 ;  /* 0x0000008a401c723c */ /* 0x000fe2000000081c */
[----:B------:R-:W-:Y:S10]  /*2e10*/  @!UPT UIADD3 URZ, URZ, URZ, URZ ;  /* 0x0000003f3f3ff290 */ /* 0x000ff4000fffe03f */
[----:B------:R-:W-:Y:S11]  /*2e20*/  BRA `(.L_x_29) ;  /* 0x000015d000007947 */ /* 0x000ff60003800000 */
.L_x_28:
[----:B------:R-:W-:-:S04]  /*2e30*/  IADD3 R62, R13, 0x3, RZ ;  /* 0x000000030d3e7810 */ /* 0x000fc80007ffe0ff */
[----:B------:R-:W-:-:S13]  /*2e40*/  ISETP.GE.AND P0, PT, R62, UR5, PT ;  /* 0x000000053e007c0c */ /* 0x000fda000bf06270 */
[----:B------:R-:W-:Y:S05]  /*2e50*/  @!P0 BRA `(.L_x_30) ;  /* 0x0000002000008947 */ /* 0x000fea0003800000 */
[----:B------:R-:W-:-:S04]  /*2e60*/  DEPBAR.LE SB0, 0x0 ;  /* 0x000080000000791a */ /* 0x000fc80000000000 */
[----:B------:R-:W-:Y:S05]  /*2e70*/  BRA `(.L_x_29) ;  /* 0x0000158000007947 */ /* 0x000fea0003800000 */
.L_x_30:
[----:B------:R-:W-:Y:S01]  /*2e80*/  ISETP.GT.AND P0, PT, R0, 0xff, PT ;  /* 0x000000ff0000780c */ /* 0x000fe20003f04270 */
[----:B------:R-:W-:-:S12]  /*2e90*/  BSSY B1, `(.L_x_31) ;  /* 0x00000a6000017945 */ /* 0x000fd80003800000 */
[----:B------:R-:W-:Y:S05]  /*2ea0*/  @P0 BRA `(.L_x_32) ;  /* 0x00000a4000000947 */ /* 0x000fea0003800000 */
[----:B------:R-:W-:Y:S01]  /*2eb0*/  ISETP.NE.AND P0, PT, R24, RZ, PT ;  /* 0x000000ff1800720c */ /* 0x000fe20003f05270 */
[----:B------:R-:W-:Y:S01]  /*2ec0*/  IMAD.MOV.U32 R75, RZ, RZ, 0x1400 ;  /* 0x00001400ff4b7424 */ /* 0x000fe200078e00ff */
[----:B------:R-:W-:Y:S01]  /*2ed0*/  LOP3.LUT R56, R62, 0x3, RZ, 0xc0, !PT ;  /* 0x000000033e387812 */ /* 0x000fe200078ec0ff */
[----:B------:R-:W-:Y:S01]  /*2ee0*/  BSSY B0, `(.L_x_33) ;  /* 0x000003d000007945 */ /* 0x000fe20003800000 */
[----:B------:R-:W-:-:S03]  /*2ef0*/  IMAD.MOV.U32 R63, RZ, RZ, R0 ;  /* 0x000000ffff3f7224 */ /* 0x000fc600078e0000 */
[----:B------:R-:W-:-:S06]  /*2f00*/  IMAD R75, R56, R75, 0x80 ;  /* 0x00000080384b7424 */ /* 0x000fcc00078e024b */
[----:B------:R-:W-:Y:S05]  /*2f10*/  @!P0 BRA `(.L_x_34) ;  /* 0x0000039000008947 */ /* 0x000fea0003800000 */
[----:B------:R-:W-:Y:S01]  /*2f20*/  IMAD R59, R62, 0x20, R6 ;  /* 0x000000203e3b7824 */ /* 0x000fe200078e0206 */
[----:B------:R-:W-:Y:S01]  /*2f30*/  BSSY B2, `(.L_x_35) ;  /* 0x0000010000027945 */ /* 0x000fe20003800000 */
[----:B------:R-:W-:-:S03]  /*2f40*/  ISETP.NE.AND P1, PT, R24, 0x1, PT ;  /* 0x000000011800780c */ /* 0x000fc60003f25270 */
[----:B------:R-:W-:-:S04]  /*2f50*/  ISETP.GE.AND P0, PT, R59, c[0x0][0x180], PT ;  /* 0x000060003b007a0c */ /* 0x000fc80003f06270 */
[----:B------:R-:W-:-:S13]  /*2f60*/  ISETP.GE.OR P0, PT, R16, c[0x0][0x178], P0 ;  /* 0x00005e0010007a0c */ /* 0x000fda0000706670 */
[----:B------:R-:W-:Y:S05]  /*2f70*/  @P0 BRA `(.L_x_36) ;  /* 0x000000b000000947 */ /* 0x000fea0003800000 */
[----:B------:R-:W-:Y:S01]  /*2f80*/  SHF.R.S32.HI R57, RZ, 0x1f, R59 ;  /* 0x0000001fff397819 */ /* 0x000fe2000001143b */
[----:B------:R-:W-:Y:S01]  /*2f90*/  IMAD R60, R17, 0x28, R6 ;  /* 0x00000028113c7824 */ /* 0x000fe200078e0206 */
[----:B------:R-:W-:-:S03]  /*2fa0*/  IADD3 R58, P0, R26, R59, RZ ;  /* 0x0000003b1a3a7210 */ /* 0x000fc60007f1e0ff */
[----:B------:R-:W-:Y:S01]  /*2fb0*/  IMAD R59, R60, 0x2, R75 ;  /* 0x000000023c3b7824 */ /* 0x000fe200078e024b */
[----:B------:R-:W-:Y:S02]  /*2fc0*/  LEA.HI.X.SX32 R57, R26, R57, 0x1, P0 ;  /* 0x000000391a397211 */ /* 0x000fe400000f0eff */
[----:B------:R-:W-:-:S04]  /*2fd0*/  LEA R56, P0, R58, c[0x0][0x160], 0x1 ;  /* 0x000058003a387a11 */ /* 0x000fc800078008ff */
[----:B------:R-:W-:-:S05]  /*2fe0*/  LEA.HI.X R57, R58, c[0x0][0x164], R57, 0x1, P0 ;  /* 0x000059003a397a11 */ /* 0x000fca00000f0c39 */
[----:B------:R-:W-:Y:S01]  /*2ff0*/  @!PT LDS RZ, [RZ] ;  /* 0x00000000fffff984 */ /* 0x000fe20000000800 */
[----:B------:R-:W-:Y:S01]  /*3000*/  @!PT LDS RZ, [RZ] ;  /* 0x00000000fffff984 */ /* 0x000fe20000000800 */
[----:B------:R-:W-:Y:S01]  /*3010*/  @!PT LDS RZ, [RZ] ;  /* 0x00000000fffff984 */ /* 0x000fe20000000800 */
[----:B------:R1:W-:Y:S04]  /*3020*/  LDGSTS.E.128 [R59], [R56.64] ;  /* 0x00000000383b7fae */ /* 0x0003e8000b921c46 */
.L_x_36:
[----:B------:R-:W-:Y:S05]  /*3030*/  BSYNC B2 ;  /* 0x0000000000027941 */ /* 0x000fea0003800000 */
.L_x_35:
[----:B------:R-:W-:Y:S01]  /*3040*/  IADD3 R63, R0, 0x20, RZ ;  /* 0x00000020003f7810 */ /* 0x000fe20007ffe0ff */
[----:B------:R-:W-:Y:S05]  /*3050*/  @!P1 BRA `(.L_x_34) ;  /* 0x0000025000009947 */ /* 0x000fea0003800000 */
[----:B-1----:R-:W-:Y:S01]  /*3060*/  IMAD R59, R62, 0x20, R7 ;  /* 0x000000203e3b7824 */ /* 0x002fe200078e0207 */
        /* <DEDUP_REMOVED lines=16> */
.L_x_38:
[----:B------:R-:W-:Y:S05]  /*3170*/  BSYNC B2 ;  /* 0x0000000000027941 */ /* 0x000fea0003800000 */
.L_x_37:
[----:B------:R-:W-:Y:S01]  /*3180*/  IADD3 R63, R0, 0x40, RZ ;  /* 0x00000040003f7810 */ /* 0x000fe20007ffe0ff */
[----:B------:R-:W-:Y:S05]  /*3190*/  @!P1 BRA `(.L_x_34) ;  /* 0x0000011000009947 */ /* 0x000fea0003800000 */
[----:B------:R-:W-:Y:S02]  /*31a0*/  IMAD R58, R62, 0x20, R9 ;  /* 0x000000203e3a7824 */ /* 0x000fe400078e0209 */
[----:B------:R-:W-:-:S03]  /*31b0*/  IMAD.MOV.U32 R63, RZ, RZ, R11 ;  /* 0x000000ffff3f7224 */ /* 0x000fc600078e000b */
[----:B------:R-:W-:-:S04]  /*31c0*/  ISETP.GE.AND P0, PT, R58, c[0x0][0x180], PT ;  /* 0x000060003a007a0c */ /* 0x000fc80003f06270 */
[----:B------:R-:W-:-:S13]  /*31d0*/  ISETP.GE.OR P0, PT, R22, c[0x0][0x178], P0 ;  /* 0x00005e0016007a0c */ /* 0x000fda0000706670 */
[----:B------:R-:W-:Y:S05]  /*31e0*/  @P0 BRA `(.L_x_34) ;  /* 0x000000c000000947 */ /* 0x000fea0003800000 */
[----:B-1----:R-:W-:Y:S01]  /*31f0*/  SHF.R.S32.HI R56, RZ, 0x1f, R58 ;  /* 0x0000001fff387819 */ /* 0x002fe2000001143a */
[----:B------:R-:W-:Y:S01]  /*3200*/  IMAD R60, R19, 0x28, R9 ;  /* 0x00000028133c7824 */ /* 0x000fe200078e0209 */
[C---:B------:R-:W-:Y:S01]  /*3210*/  IADD3 R57, P0, R5.reuse, R58, RZ ;  /* 0x0000003a05397210 */ /* 0x040fe20007f1e0ff */
[----:B------:R-:W-:Y:S02]  /*3220*/  IMAD.MOV.U32 R63, RZ, RZ, R11 ;  /* 0x000000ffff3f7224 */ /* 0x000fe400078e000b */
        /* <DEDUP_REMOVED lines=8> */
.L_x_34:
[----:B------:R-:W-:Y:S05]  /*32b0*/  BSYNC B0 ;  /* 0x0000000000007941 */ /* 0x000fea0003800000 */
.L_x_33:
[----:B------:R-:W-:-:S13]  /*32c0*/  ISETP.GE.U32.AND P0, PT, R14, 0x60, PT ;  /* 0x000000600e00780c */ /* 0x000fda0003f06070 */
[----:B------:R-:W-:Y:S05]  /*32d0*/  @!P0 BRA `(.L_x_32) ;  /* 0x0000061000008947 */ /* 0x000fea0003800000 */
[----:B------:R-:W-:-:S05]  /*32e0*/  IMAD.SHL.U32 R64, R63, 0x8, RZ ;  /* 0x000000083f407824 */ /* 0x000fca00078e00ff */
.L_x_41:
[C---:B-1----:R-:W-:Y:S01]  /*32f0*/  IADD3 R59, R64.reuse, 0x100, RZ ;  /* 0x00000100403b7810 */ /* 0x042fe20007ffe0ff */
[----:B------:R-:W-:Y:S01]  /*3300*/  BSSY B0, `(.L_x_39) ;  /* 0x000005c000007945 */ /* 0x000fe20003800000 */
[C---:B------:R-:W-:Y:S02]  /*3310*/  IADD3 R56, R63.reuse, 0x20, RZ ;  /* 0x000000203f387810 */ /* 0x040fe40007ffe0ff */
[----:B------:R-:W-:Y:S02]  /*3320*/  SHF.R.S32.HI R58, RZ, 0x1f, R59 ;  /* 0x0000001fff3a7819 */ /* 0x000fe4000001143b */
[----:B------:R-:W-:Y:S02]  /*3330*/  IADD3 R61, R63, 0x40, RZ ;  /* 0x000000403f3d7810 */ /* 0x000fe40007ffe0ff */
[----:B------:R-:W-:Y:S02]  /*3340*/  SHF.R.S32.HI R57, RZ, 0x1f, R56 ;  /* 0x0000001fff397819 */ /* 0x000fe40000011438 */
[----:B------:R-:W-:-:S02]  /*3350*/  IADD3 R65, R64, 0x200, RZ ;  /* 0x0000020040417810 */ /* 0x000fc40007ffe0ff */
[----:B------:R-:W-:Y:S02]  /*3360*/  LEA.HI R60, R58, R59, RZ, 0x5 ;  /* 0x0000003b3a3c7211 */ /* 0x000fe400078f28ff */
[----:B------:R-:W-:Y:S02]  /*3370*/  SHF.R.S32.HI R66, RZ, 0x1f, R61 ;  /* 0x0000001fff427819 */ /* 0x000fe4000001143d */
[----:B------:R-:W-:Y:S02]  /*3380*/  LEA.HI R58, R57, R56, RZ, 0x2 ;  /* 0x00000038393a7211 */ /* 0x000fe400078f10ff */
[----:B------:R-:W-:Y:S02]  /*3390*/  SHF.R.S32.HI R56, RZ, 0x1f, R65 ;  /* 0x0000001fff387819 */ /* 0x000fe40000011441 */
[----:B------:R-:W-:Y:S02]  /*33a0*/  SHF.R.S32.HI R57, RZ, 0x1f, R64 ;  /* 0x0000001fff397819 */ /* 0x000fe40000011440 */
[----:B------:R-:W-:-:S02]  /*33b0*/  LOP3.LUT R60, R60, 0xffffffe0, RZ, 0xc0, !PT ;  /* 0xffffffe03c3c7812 */ /* 0x000fc400078ec0ff */
[----:B------:R-:W-:Y:S02]  /*33c0*/  LEA.HI R66, R66, R61, RZ, 0x2 ;  /* 0x0000003d42427211 */ /* 0x000fe400078f10ff */
[----:B------:R-:W-:Y:S01]  /*33d0*/  LEA.HI R61, R56, R65, RZ, 0x5 ;  /* 0x00000041383d7211 */ /* 0x000fe200078f28ff */
[----:B------:R-:W-:Y:S01]  /*33e0*/  IMAD.IADD R68, R59, 0x1, -R60 ;  /* 0x000000013b447824 */ /* 0x000fe200078e0a3c */
[----:B------:R-:W-:Y:S02]  /*33f0*/  LEA.HI R57, R57, R64, RZ, 0x5 ;  /* 0x0000004039397211 */ /* 0x000fe400078f28ff */
[----:B------:R-:W-:Y:S01]  /*3400*/  LOP3.LUT R60, R61, 0xffffffe0, RZ, 0xc0, !PT ;  /* 0xffffffe03d3c7812 */ /* 0x000fe200078ec0ff */
[----:B------:R-:W-:Y:S01]  /*3410*/  IMAD R72, R62, 0x20, R68 ;  /* 0x000000203e487824 */ /* 0x000fe200078e0244 */
[----:B------:R-:W-:Y:S02]  /*3420*/  SHF.R.S32.HI R56, RZ, 0x1f, R63 ;  /* 0x0000001fff387819 */ /* 0x000fe4000001143f */
[----:B------:R-:W-:Y:S01]  /*3430*/  LOP3.LUT R57, R57, 0xffffffe0, RZ, 0xc0, !PT ;  /* 0xffffffe039397812 */ /* 0x000fe200078ec0ff */
[----:B------:R-:W-:Y:S01]  /*3440*/  IMAD.IADD R74, R65, 0x1, -R60 ;  /* 0x00000001414a7824 */ /* 0x000fe200078e0a3c */
[----:B------:R-:W-:-:S02]  /*3450*/  LEA.HI R56, R56, R63, RZ, 0x2 ;  /* 0x0000003f38387211 */ /* 0x000fc400078f10ff */
[----:B------:R-:W-:Y:S01]  /*3460*/  SHF.R.S32.HI R69, RZ, 0x2, R58 ;  /* 0x00000002ff457819 */ /* 0x000fe2000001143a */
[----:B------:R-:W-:Y:S01]  /*3470*/  IMAD.IADD R65, R64, 0x1, -R57 ;  /* 0x0000000140417824 */ /* 0x000fe200078e0a39 */
[----:B------:R-:W-:Y:S01]  /*3480*/  SHF.R.S32.HI R61, RZ, 0x2, R56 ;  /* 0x00000002ff3d7819 */ /* 0x000fe20000011438 */
[C---:B------:R-:W-:Y:S01]  /*3490*/  IMAD R77, R62.reuse, 0x20, R74 ;  /* 0x000000203e4d7824 */ /* 0x040fe200078e024a */
[----:B------:R-:W-:Y:S01]  /*34a0*/  SHF.R.S32.HI R71, RZ, 0x2, R66 ;  /* 0x00000002ff477819 */ /* 0x000fe20000011442 */
[----:B------:R-:W-:Y:S01]  /*34b0*/  IMAD R73, R62, 0x20, R65 ;  /* 0x000000203e497824 */ /* 0x000fe200078e0241 */
[----:B------:R-:W-:Y:S01]  /*34c0*/  ISETP.GE.AND P0, PT, R72, c[0x0][0x180], PT ;  /* 0x0000600048007a0c */ /* 0x000fe20003f06270 */
[C---:B------:R-:W-:Y:S01]  /*34d0*/  IMAD.IADD R58, R4.reuse, 0x1, R61 ;  /* 0x00000001043a7824 */ /* 0x040fe200078e023d */
[----:B------:R-:W-:Y:S01]  /*34e0*/  ISETP.GE.AND P2, PT, R77, c[0x0][0x180], PT ;  /* 0x000060004d007a0c */ /* 0x000fe20003f46270 */
[C---:B------:R-:W-:Y:S01]  /*34f0*/  IMAD.IADD R70, R4.reuse, 0x1, R69 ;  /* 0x0000000104467824 */ /* 0x040fe200078e0245 */
[----:B------:R-:W-:Y:S01]  /*3500*/  ISETP.GE.AND P1, PT, R73, c[0x0][0x180], PT ;  /* 0x0000600049007a0c */ /* 0x000fe20003f26270 */
[----:B------:R-:W-:Y:S01]  /*3510*/  IMAD.IADD R76, R4, 0x1, R71 ;  /* 0x00000001044c7824 */ /* 0x000fe200078e0247 */
[----:B------:R-:W-:-:S02]  /*3520*/  IADD3 R59, R64, 0x300, RZ ;  /* 0x00000300403b7810 */ /* 0x000fc40007ffe0ff */
[----:B------:R-:W-:Y:S02]  /*3530*/  ISETP.GE.OR P1, PT, R58, c[0x0][0x178], P1 ;  /* 0x00005e003a007a0c */ /* 0x000fe40000f26670 */
[----:B------:R-:W-:Y:S02]  /*3540*/  ISETP.GE.OR P0, PT, R70, c[0x0][0x178], P0 ;  /* 0x00005e0046007a0c */ /* 0x000fe40000706670 */
[----:B------:R-:W-:Y:S02]  /*3550*/  ISETP.GE.OR P2, PT, R76, c[0x0][0x178], P2 ;  /* 0x00005e004c007a0c */ /* 0x000fe40001746670 */
[----:B------:R-:W-:Y:S02]  /*3560*/  SHF.R.S32.HI R60, RZ, 0x1f, R59 ;  /* 0x0000001fff3c7819 */ /* 0x000fe4000001143b */
[----:B------:R-:W-:Y:S02]  /*3570*/  IADD3 R56, R63, 0x60, RZ ;  /* 0x000000603f387810 */ /* 0x000fe40007ffe0ff */
[----:B------:R-:W-:-:S02]  /*3580*/  LEA.HI R60, R60, R59, RZ, 0x5 ;  /* 0x0000003b3c3c7211 */ /* 0x000fc400078f28ff */
[----:B------:R-:W-:Y:S02]  /*3590*/  SHF.R.S32.HI R57, RZ, 0x1f, R56 ;  /* 0x0000001fff397819 */ /* 0x000fe40000011438 */
[----:B------:R-:W-:Y:S01]  /*35a0*/  LOP3.LUT R60, R60, 0xffffffe0, RZ, 0xc0, !PT ;  /* 0xffffffe03c3c7812 */ /* 0x000fe200078ec0ff */
[----:B------:R-:W-:Y:S01]  /*35b0*/  @!P0 IMAD R66, R69, 0x28, R68 ;  /* 0x0000002845428824 */ /* 0x000fe200078e0244 */
[----:B------:R-:W-:Y:S01]  /*35c0*/  LEA.HI R67, R57, R56, RZ, 0x2 ;  /* 0x0000003839437211 */ /* 0x000fe200078f10ff */
[----:B------:R-:W-:Y:S02]  /*35d0*/  @!P1 IMAD R56, R58, c[0x0][0x180], RZ ;  /* 0x000060003a389a24 */ /* 0x000fe400078e02ff */
[----:B------:R-:W-:Y:S02]  /*35e0*/  @!P0 IMAD R57, R70, c[0x0][0x180], RZ ;  /* 0x0000600046398a24 */ /* 0x000fe400078e02ff */
[----:B------:R-:W-:Y:S02]  /*35f0*/  @!P2 IMAD R58, R76, c[0x0][0x180], RZ ;  /* 0x000060004c3aaa24 */ /* 0x000fe400078e02ff */
[----:B------:R-:W-:Y:S01]  /*3600*/  IMAD.IADD R78, R59, 0x1, -R60 ;  /* 0x000000013b4e7824 */ /* 0x000fe200078e0a3c */
[----:B------:R-:W-:Y:S01]  /*3610*/  @!P0 SHF.R.S32.HI R60, RZ, 0x1f, R72 ;  /* 0x0000001fff3c8819 */ /* 0x000fe20000011448 */
[----:B------:R-:W-:Y:S01]  /*3620*/  @!P1 IMAD R59, R61, 0x28, R65 ;  /* 0x000000283d3b9824 */ /* 0x000fe200078e0241 */
[----:B------:R-:W-:Y:S01]  /*3630*/  @!P1 SHF.R.S32.HI R61, RZ, 0x1f, R73 ;  /* 0x0000001fff3d9819 */ /* 0x000fe20000011449 */
[----:B------:R-:W-:Y:S01]  /*3640*/  @!P2 IMAD R68, R71, 0x28, R74 ;  /* 0x000000284744a824 */ /* 0x000fe200078e024a */
[----:B------:R-:W-:-:S02]  /*3650*/  @!P0 IADD3 R71, P4, R72, R57, RZ ;  /* 0x0000003948478210 */ /* 0x000fc40007f9e0ff */
[----:B------:R-:W-:Y:S02]  /*3660*/  @!P2 SHF.R.S32.HI R65, RZ, 0x1f, R77 ;  /* 0x0000001fff41a819 */ /* 0x000fe4000001144d */
[----:B------:R-:W-:Y:S02]  /*3670*/  @!P2 IADD3 R69, P5, R77, R58, RZ ;  /* 0x0000003a4d45a210 */ /* 0x000fe40007fbe0ff */
[----:B------:R-:W-:Y:S02]  /*3680*/  @!P1 IADD3 R73, P3, R73, R56, RZ ;  /* 0x0000003849499210 */ /* 0x000fe40007f7e0ff */
[----:B------:R-:W-:Y:S02]  /*3690*/  @!P0 LEA.HI.X.SX32 R72, R57, R60, 0x1, P4 ;  /* 0x0000003c39488211 */ /* 0x000fe400020f0eff */
[----:B------:R-:W-:Y:S01]  /*36a0*/  @!P2 LEA.HI.X.SX32 R70, R58, R65, 0x1, P5 ;  /* 0x000000413a46a211 */ /* 0x000fe200028f0eff */
[----:B------:R-:W-:Y:S01]  /*36b0*/  @!P1 IMAD R65, R59, 0x2, R75 ;  /* 0x000000023b419824 */ /* 0x000fe200078e024b */
[----:B------:R-:W-:-:S02]  /*36c0*/  @!P1 LEA.HI.X.SX32 R74, R56, R61, 0x1, P3 ;  /* 0x0000003d384a9211 */ /* 0x000fc400018f0eff */
[----:B------:R-:W-:Y:S02]  /*36d0*/  @!P0 LEA R58, P4, R71, c[0x0][0x160], 0x1 ;  /* 0x00005800473a8a11 */ /* 0x000fe400078808ff */
[----:B------:R-:W-:Y:S02]  /*36e0*/  @!P1 LEA R56, P3, R73, c[0x0][0x160], 0x1 ;  /* 0x0000580049389a11 */ /* 0x000fe400078608ff */
[----:B------:R-:W-:Y:S02]  /*36f0*/  @!P2 LEA R60, P5, R69, c[0x0][0x160], 0x1 ;  /* 0x00005800453caa11 */ /* 0x000fe400078a08ff */
[----:B------:R-:W-:Y:S02]  /*3700*/  @!P0 LEA.HI.X R59, R71, c[0x0][0x164], R72, 0x1, P4 ;  /* 0x00005900473b8a11 */ /* 0x000fe400020f0c48 */
[----:B------:R-:W-:Y:S01]  /*3710*/  @!P1 LEA.HI.X R57, R73, c[0x0][0x164], R74, 0x1, P3 ;  /* 0x0000590049399a11 */ /* 0x000fe200018f0c4a */
[----:B------:R-:W-:Y:S01]  /*3720*/  IMAD R73, R62, 0x20, R78 ;  /* 0x000000203e497824 */ /* 0x000fe200078e024e */
[----:B------:R-:W-:Y:S01]  /*3730*/  SHF.R.S32.HI R71, RZ, 0x2, R67 ;  /* 0x00000002ff477819 */ /* 0x000fe20000011443 */
[--C-:B------:R-:W-:Y:S01]  /*3740*/  @!P0 IMAD R67, R66, 0x2, R75.reuse ;  /* 0x0000000242438824 */ /* 0x100fe200078e024b */
[----:B------:R-:W-:Y:S01]  /*3750*/  @!P2 LEA.HI.X R61, R69, c[0x0][0x164], R70, 0x1, P5 ;  /* 0x00005900453daa11 */ /* 0x000fe200028f0c46 */
[----:B------:R-:W-:Y:S01]  /*3760*/  @!P2 IMAD R69, R68, 0x2, R75 ;  /* 0x000000024445a824 */ /* 0x000fe200078e024b */
[----:B------:R-:W-:Y:S01]  /*3770*/  @!PT LDS RZ, [RZ] ;  /* 0x00000000fffff984 */ /* 0x000fe20000000800 */
[----:B------:R-:W-:Y:S01]  /*3780*/  @!PT LDS RZ, [RZ] ;  /* 0x00000000fffff984 */ /* 0x000fe20000000800 */
[----:B------:R-:W-:Y:S01]  /*3790*/  @!PT LDS RZ, [RZ] ;  /* 0x00000000fffff984 */ /* 0x000fe20000000800 */
[----:B------:R1:W-:Y:S01]  /*37a0*/  @!P1 LDGSTS.E.128 [R65], [R56.64] ;  /* 0x0000000038419fae */ /* 0x0003e2000b921c46 */
[----:B------:R-:W-:Y:S01]  /*37b0*/  IMAD.IADD R66, R4, 0x1, R71 ;  /* 0x0000000104427824 */ /* 0x000fe200078e0247 */
[----:B------:R-:W-:-:S02]  /*37c0*/  ISETP.GE.AND P1, PT, R73, c[0x0][0x180], PT ;  /* 0x0000600049007a0c */ /* 0x000fc40003f26270 */
[----:B------:R1:W-:Y:S01]  /*37d0*/  @!P0 LDGSTS.E.128 [R67], [R58.64] ;  /* 0x000000003a438fae */ /* 0x0003e2000b921c46 */
[C---:B------:R-:W-:Y:S02]  /*37e0*/  ISETP.GE.AND P0, PT, R63.reuse, 0x80, PT ;  /* 0x000000803f00780c */ /* 0x040fe40003f06270 */
[----:B------:R-:W-:Y:S01]  /*37f0*/  ISETP.GE.OR P1, PT, R66, c[0x0][0x178], P1 ;  /* 0x00005e0042007a0c */ /* 0x000fe20000f26670 */
[----:B------:R1:W-:Y:S01]  /*3800*/  @!P2 LDGSTS.E.128 [R69], [R60.64] ;  /* 0x000000003c45afae */ /* 0x0003e2000b921c46 */
[----:B------:R-:W-:-:S11]  /*3810*/  IADD3 R63, R63, 0x80, RZ ;  /* 0x000000803f3f7810 */ /* 0x000fd60007ffe0ff */
[----:B------:R-:W-:Y:S05]  /*3820*/  @P1 BRA `(.L_x_40) ;  /* 0x0000009000001947 */ /* 0x000fea0003800000 */
[----:B-1----:R-:W-:Y:S01]  /*3830*/  IMAD R56, R66, c[0x0][0x180], RZ ;  /* 0x0000600042387a24 */ /* 0x002fe200078e02ff */
[----:B------:R-:W-:Y:S01]  /*3840*/  SHF.R.S32.HI R57, RZ, 0x1f, R73 ;  /* 0x0000001fff397819 */ /* 0x000fe20000011449 */
[----:B------:R-:W-:-:S03]  /*3850*/  IMAD R58, R71, 0x28, R78 ;  /* 0x00000028473a7824 */ /* 0x000fc600078e024e */
[----:B------:R-:W-:-:S04]  /*3860*/  IADD3 R59, P1, R73, R56, RZ ;  /* 0x00000038493b7210 */ /* 0x000fc80007f3e0ff */
[----:B------:R-:W-:Y:S02]  /*3870*/  LEA.HI.X.SX32 R60, R56, R57, 0x1, P1 ;  /* 0x00000039383c7211 */ /* 0x000fe400008f0eff */
[----:B------:R-:W-:-:S04]  /*3880*/  LEA R56, P1, R59, c[0x0][0x160], 0x1 ;  /* 0x000058003b387a11 */ /* 0x000fc800078208ff */
[----:B------:R-:W-:Y:S01]  /*3890*/  LEA.HI.X R57, R59, c[0x0][0x164], R60, 0x1, P1 ;  /* 0x000059003b397a11 */ /* 0x000fe200008f0c3c */
[----:B------:R-:W-:-:S05]  /*38a0*/  IMAD R59, R58, 0x2, R75 ;  /* 0x000000023a3b7824 */ /* 0x000fca00078e024b */
[----:B------:R1:W-:Y:S03]  /*38b0*/  LDGSTS.E.128 [R59], [R56.64] ;  /* 0x00000000383b7fae */ /* 0x0003e6000b921c46 */
.L_x_40:
[----:B-1----:R-:W-:Y:S05]  /*38c0*/  BSYNC B0 ;  /* 0x0000000000007941 */ /* 0x002fea0003800000 */
.L_x_39:
[----:B------:R-:W-:Y:S01]  /*38d0*/  IADD3 R64, R64, 0x400, RZ ;  /* 0x0000040040407810 */ /* 0x000fe20007ffe0ff */
[----:B------:R-:W-:Y:S05]  /*38e0*/  @!P0 BRA `(.L_x_41) ;  /* 0xfffffa0000008947 */ /* 0x000fea000383ffff */
.L_x_32:
[----:B------:R-:W-:Y:S05]  /*38f0*/  BSYNC B1 ;  /* 0x0000000000017941 */ /* 0x000fea0003800000 */
.L_x_31:
[----:B------:R-:W-:Y:S01]  /*3900*/  ISETP.GT.AND P0, PT, R0, 0x3ff, PT ;  /* 0x000003ff0000780c */ /* 0x000fe20003f04270 */
[----:B------:R-:W-:-:S12]  /*3910*/  BSSY B1, `(.L_x_42) ;  /* 0x00000ac000017945 */ /* 0x000fd80003800000 */
[----:B------:R-:W-:Y:S05]  /*3920*/  @P0 BRA `(.L_x_43) ;  /* 0x00000aa000000947 */ /* 0x000fea0003800000 */
[----:B------:R-:W-:Y:S01]  /*3930*/  ISETP.NE.AND P0, PT, R25, RZ, PT ;  /* 0x000000ff1900720c */ /* 0x000fe20003f05270 */
[----:B------:R-:W-:Y:S01]  /*3940*/  IMAD.MOV.U32 R73, RZ, RZ, 0x4200 ;  /* 0x00004200ff497424 */ /* 0x000fe200078e00ff */
[----:B------:R-:W-:Y:S01]  /*3950*/  IADD3 R78, R13, 0x3, RZ ;  /* 0x000000030d4e7810 */ /* 0x000fe20007ffe0ff */
[----:B------:R-:W-:Y:S01]  /*3960*/  BSSY B0, `(.L_x_44) ;  /* 0x0000044000007945 */ /* 0x000fe20003800000 */
[----:B------:R-:W-:Y:S02]  /*3970*/  IMAD.MOV.U32 R62, RZ, RZ, R0 ;  /* 0x000000ffff3e7224 */ /* 0x000fe400078e0000 */
[----:B-1----:R-:W-:-:S05]  /*3980*/  LOP3.LUT R56, R78, 0x3, RZ, 0xc0, !PT ;  /* 0x000000034e387812 */ /* 0x002fca00078ec0ff */
[----:B------:R-:W-:Y:S02]  /*3990*/  IMAD R73, R56, R73, 0x5080 ;  /* 0x0000508038497424 */ /* 0x000fe400078e0249 */
[----:B------:R-:W-:Y:S05]  /*39a0*/  @!P0 BRA `(.L_x_45) ;  /* 0x000003f000008947 */ /* 0x000fea0003800000 */
[----:B------:R-:W-:Y:S01]  /*39b0*/  IMAD.IADD R59, R3, 0x1, R8 ;  /* 0x00000001033b7824 */ /* 0x000fe200078e0208 */
[----:B------:R-:W-:Y:S01]  /*39c0*/  BSSY B2, `(.L_x_46) ;  /* 0x0000012000027945 */ /* 0x000fe20003800000 */
[----:B------:R-:W-:Y:S01]  /*39d0*/  IMAD R56, R78, 0x20, R27 ;  /* 0x000000204e387824 */ /* 0x000fe200078e021b */
[----:B------:R-:W-:Y:S02]  /*39e0*/  ISETP.NE.AND P1, PT, R25, 0x1, PT ;  /* 0x000000011900780c */ /* 0x000fe40003f25270 */
[----:B------:R-:W-:-:S04]  /*39f0*/  ISETP.GE.AND P0, PT, R59, c[0x0][0x17c], PT ;  /* 0x00005f003b007a0c */ /* 0x000fc80003f06270 */
[----:B------:R-:W-:-:S13]  /*3a00*/  ISETP.GE.OR P0, PT, R56, c[0x0][0x180], P0 ;  /* 0x0000600038007a0c */ /* 0x000fda0000706670 */
[----:B------:R-:W-:Y:S05]  /*3a10*/  @P0 BRA `(.L_x_47) ;  /* 0x000000c000000947 */ /* 0x000fea0003800000 */
[----:B------:R-:W-:Y:S02]  /*3a20*/  IMAD R56, R56, c[0x0][0x17c], RZ ;  /* 0x00005f0038387a24 */ /* 0x000fe400078e02ff */
[----:B------:R-:W-:-:S03]  /*3a30*/  IMAD R60, R27, 0x108, R8 ;  /* 0x000001081b3c7824 */ /* 0x000fc600078e0208 */
        /* <DEDUP_REMOVED lines=10> */
.L_x_47:
[----:B------:R-:W-:Y:S05]  /*3ae0*/  BSYNC B2 ;  /* 0x0000000000027941 */ /* 0x000fea0003800000 */
.L_x_46:
[----:B------:R-:W-:Y:S01]  /*3af0*/  IADD3 R62, R0, 0x20, RZ ;  /* 0x00000020003e7810 */ /* 0x000fe20007ffe0ff */
[----:B------:R-:W-:Y:S05]  /*3b00*/  @!P1 BRA `(.L_x_45) ;  /* 0x0000029000009947 */ /* 0x000fea0003800000 */
[----:B-1----:R-:W-:Y:S01]  /*3b10*/  IMAD.IADD R59, R3, 0x1, R10 ;  /* 0x00000001033b7824 */ /* 0x002fe200078e020a */
        /* <DEDUP_REMOVED lines=18> */
.L_x_49:
[----:B------:R-:W-:Y:S05]  /*3c40*/  BSYNC B2 ;  /* 0x0000000000027941 */ /* 0x000fea0003800000 */
.L_x_48:
[----:B------:R-:W-:Y:S01]  /*3c50*/  IADD3 R62, R0, 0x40, RZ ;  /* 0x00000040003e7810 */ /* 0x000fe20007ffe0ff */
[----:B------:R-:W-:Y:S05]  /*3c60*/  @!P1 BRA `(.L_x_45) ;  /* 0x0000013000009947 */ /* 0x000fea0003800000 */
[----:B-1----:R-:W-:Y:S02]  /*3c70*/  IMAD.IADD R59, R3, 0x1, R12 ;  /* 0x00000001033b7824 */ /* 0x002fe400078e020c */
[----:B------:R-:W-:Y:S02]  /*3c80*/  IMAD R56, R78, 0x20, R23 ;  /* 0x000000204e387824 */ /* 0x000fe400078e0217 */
[----:B------:R-:W-:Y:S01]  /*3c90*/  IMAD.MOV.U32 R62, RZ, RZ, R11 ;  /* 0x000000ffff3e7224 */ /* 0x000fe200078e000b */
[----:B------:R-:W-:-:S04]  /*3ca0*/  ISETP.GE.AND P0, PT, R59, c[0x0][0x17c], PT ;  /* 0x00005f003b007a0c */ /* 0x000fc80003f06270 */
[----:B------:R-:W-:-:S13]  /*3cb0*/  ISETP.GE.OR P0, PT, R56, c[0x0][0x180], P0 ;  /* 0x0000600038007a0c */ /* 0x000fda0000706670 */
[----:B------:R-:W-:Y:S05]  /*3cc0*/  @P0 BRA `(.L_x_45) ;  /* 0x000000d000000947 */ /* 0x000fea0003800000 */
[----:B------:R-:W-:Y:S02]  /*3cd0*/  IMAD R56, R56, c[0x0][0x17c], RZ ;  /* 0x00005f0038387a24 */ /* 0x000fe400078e02ff */
[----:B------:R-:W-:Y:S02]  /*3ce0*/  IMAD R60, R23, 0x108, R12 ;  /* 0x00000108173c7824 */ /* 0x000fe400078e020c */
[----:B------:R-:W-:Y:S01]  /*3cf0*/  IMAD.MOV.U32 R62, RZ, RZ, R11 ;  /* 0x000000ffff3e7224 */ /* 0x000fe200078e000b */
        /* <DEDUP_REMOVED lines=10> */
.L_x_45:
[----:B------:R-:W-:Y:S05]  /*3da0*/  BSYNC B0 ;  /* 0x0000000000007941 */ /* 0x000fea0003800000 */
.L_x_44:
[----:B------:R-:W-:-:S13]  /*3db0*/  ISETP.GE.U32.AND P0, PT, R15, 0x60, PT ;  /* 0x000000600f00780c */ /* 0x000fda0003f06070 */
[----:B------:R-:W-:Y:S05]  /*3dc0*/  @!P0 BRA `(.L_x_43) ;  /* 0x0000060000008947 */ /* 0x000fea0003800000 */
.L_x_52:
        /* <DEDUP_REMOVED lines=17> */
[----:B------:R-:W-:Y:S01]  /*3ee0*/  LOP3.LUT R61, R61, 0xffffff00, RZ, 0xc0, !PT ;  /* 0xffffff003d3d7812 */ /* 0x000fe200078ec0ff */
[----:B------:R-:W-:Y:S01]  /*3ef0*/  IMAD.IADD R71, R3, 0x1, R66 ;  /* 0x0000000103477824 */ /* 0x000fe200078e0242 */
[----:B------:R-:W-:Y:S02]  /*3f00*/  LOP3.LUT R65, R65, 0xffffff00, RZ, 0xc0, !PT ;  /* 0xffffff0041417812 */ /* 0x000fe400078ec0ff */
[----:B------:R-:W-:Y:S01]  /*3f10*/  SHF.R.S32.HI R57, RZ, 0x1f, R62 ;  /* 0x0000001fff397819 */ /* 0x000fe2000001143e */
[----:B------:R-:W-:Y:S01]  /*3f20*/  IMAD.IADD R67, R58, 0x1, -R61 ;  /* 0x000000013a437824 */ /* 0x000fe200078e0a3d */
[----:B------:R-:W-:Y:S01]  /*3f30*/  LEA.HI R63, R63, R60, RZ, 0x5 ;  /* 0x0000003c3f3f7211 */ /* 0x000fe200078f28ff */
[----:B------:R-:W-:Y:S01]  /*3f40*/  IMAD.IADD R72, R64, 0x1, -R65 ;  /* 0x0000000140487824 */ /* 0x000fe200078e0a41 */
[----:B------:R-:W-:Y:S01]  /*3f50*/  LEA.HI R57, R57, R62, RZ, 0x5 ;  /* 0x0000003e39397211 */ /* 0x000fe200078f28ff */
[C---:B------:R-:W-:Y:S01]  /*3f60*/  IMAD.IADD R70, R3.reuse, 0x1, R67 ;  /* 0x0000000103467824 */ /* 0x040fe200078e0243 */
[----:B------:R-:W-:Y:S01]  /*3f70*/  SHF.R.S32.HI R64, RZ, 0x5, R59 ;  /* 0x00000005ff407819 */ /* 0x000fe2000001143b */
[----:B------:R-:W-:Y:S01]  /*3f80*/  IMAD.IADD R75, R3, 0x1, R72 ;  /* 0x00000001034b7824 */ /* 0x000fe200078e0248 */
[----:B------:R-:W-:-:S02]  /*3f90*/  SHF.R.S32.HI R69, RZ, 0x5, R63 ;  /* 0x00000005ff457819 */ /* 0x000fc4000001143f */
[----:B------:R-:W-:Y:S01]  /*3fa0*/  SHF.R.S32.HI R61, RZ, 0x5, R57 ;  /* 0x00000005ff3d7819 */ /* 0x000fe20000011439 */
[----:B------:R-:W-:Y:S01]  /*3fb0*/  IMAD R68, R78, 0x20, R64 ;  /* 0x000000204e447824 */ /* 0x000fe200078e0240 */
[----:B------:R-:W-:Y:S01]  /*3fc0*/  IADD3 R56, R62, 0x60, RZ ;  /* 0x000000603e387810 */ /* 0x000fe20007ffe0ff */
[----:B------:R-:W-:Y:S01]  /*3fd0*/  IMAD R74, R78, 0x20, R69 ;  /* 0x000000204e4a7824 */ /* 0x000fe200078e0245 */
[----:B------:R-:W-:Y:S01]  /*3fe0*/  ISETP.GE.AND P0, PT, R70, c[0x0][0x17c], PT ;  /* 0x00005f0046007a0c */ /* 0x000fe20003f06270 */
[----:B------:R-:W-:Y:S01]  /*3ff0*/  IMAD R63, R78, 0x20, R61 ;  /* 0x000000204e3f7824 */ /* 0x000fe200078e023d */
[----:B------:R-:W-:Y:S01]  /*4000*/  ISETP.GE.AND P2, PT, R75, c[0x0][0x17c], PT ;  /* 0x00005f004b007a0c */ /* 0x000fe20003f46270 */
[----:B------:R-:W-:Y:S01]  /*4010*/  IMAD.SHL.U32 R60, R56, 0x8, RZ ;  /* 0x00000008383c7824 */ /* 0x000fe200078e00ff */
[----:B------:R-:W-:Y:S02]  /*4020*/  ISETP.GE.AND P1, PT, R71, c[0x0][0x17c], PT ;  /* 0x00005f0047007a0c */ /* 0x000fe40003f26270 */
[----:B------:R-:W-:-:S02]  /*4030*/  ISETP.GE.OR P0, PT, R68, c[0x0][0x180], P0 ;  /* 0x0000600044007a0c */ /* 0x000fc40000706670 */
[----:B------:R-:W-:Y:S02]  /*4040*/  ISETP.GE.OR P2, PT, R74, c[0x0][0x180], P2 ;  /* 0x000060004a007a0c */ /* 0x000fe40001746670 */
[----:B------:R-:W-:Y:S02]  /*4050*/  ISETP.GE.OR P1, PT, R63, c[0x0][0x180], P1 ;  /* 0x000060003f007a0c */ /* 0x000fe40000f26670 */
[----:B------:R-:W-:-:S04]  /*4060*/  SHF.R.S32.HI R57, RZ, 0x1f, R60 ;  /* 0x0000001fff397819 */ /* 0x000fc8000001143c */
[----:B------:R-:W-:Y:S02]  /*4070*/  LEA.HI R58, R57, R60, RZ, 0x8 ;  /* 0x0000003c393a7211 */ /* 0x000fe400078f40ff */
[----:B------:R-:W-:Y:S01]  /*4080*/  SHF.R.S32.HI R57, RZ, 0x1f, R56 ;  /* 0x0000001fff397819 */ /* 0x000fe20000011438 */
[----:B------:R-:W-:Y:S01]  /*4090*/  @!P0 IMAD R64, R64, 0x108, R67 ;  /* 0x0000010840408824 */ /* 0x000fe200078e0243 */
[----:B------:R-:W-:Y:S01]  /*40a0*/  LOP3.LUT R59, R58, 0xffffff00, RZ, 0xc0, !PT ;  /* 0xffffff003a3b7812 */ /* 0x000fe200078ec0ff */
[----:B------:R-:W-:Y:S01]  /*40b0*/  @!P2 IMAD R58, R74, c[0x0][0x17c], RZ ;  /* 0x00005f004a3aaa24 */ /* 0x000fe200078e02ff */
[----:B------:R-:W-:Y:S01]  /*40c0*/  LEA.HI R65, R57, R56, RZ, 0x5 ;  /* 0x0000003839417211 */ /* 0x000fe200078f28ff */
[----:B------:R-:W-:Y:S02]  /*40d0*/  @!P0 IMAD R57, R68, c[0x0][0x17c], RZ ;  /* 0x00005f0044398a24 */ /* 0x000fe400078e02ff */
[----:B------:R-:W-:Y:S01]  /*40e0*/  @!P1 IMAD R56, R63, c[0x0][0x17c], RZ ;  /* 0x00005f003f389a24 */ /* 0x000fe200078e02ff */
[----:B------:R-:W-:Y:S01]  /*40f0*/  @!P2 SHF.R.S32.HI R63, RZ, 0x1f, R75 ;  /* 0x0000001fff3fa819 */ /* 0x000fe2000001144b */
[----:B------:R-:W-:Y:S01]  /*4100*/  IMAD.IADD R76, R60, 0x1, -R59 ;  /* 0x000000013c4c7824 */ /* 0x000fe200078e0a3b */
[----:B------:R-:W-:Y:S01]  /*4110*/  @!P0 SHF.R.S32.HI R60, RZ, 0x1f, R70 ;  /* 0x0000001fff3c8819 */ /* 0x000fe20000011446 */
[----:B------:R-:W-:Y:S01]  /*4120*/  @!P1 IMAD R59, R61, 0x108, R66 ;  /* 0x000001083d3b9824 */ /* 0x000fe200078e0242 */
[----:B------:R-:W-:Y:S01]  /*4130*/  @!P1 SHF.R.S32.HI R61, RZ, 0x1f, R71 ;  /* 0x0000001fff3d9819 */ /* 0x000fe20000011447 */
[----:B------:R-:W-:Y:S01]  /*4140*/  @!P2 IMAD R66, R69, 0x108, R72 ;  /* 0x000001084542a824 */ /* 0x000fe200078e0248 */
[----:B------:R-:W-:-:S02]  /*4150*/  @!P0 IADD3 R69, P4, R70, R57, RZ ;  /* 0x0000003946458210 */ /* 0x000fc40007f9e0ff */
[----:B------:R-:W-:Y:S02]  /*4160*/  @!P2 IADD3 R67, P5, R75, R58, RZ ;  /* 0x0000003a4b43a210 */ /* 0x000fe40007fbe0ff */
[----:B------:R-:W-:Y:S02]  /*4170*/  @!P1 IADD3 R71, P3, R71, R56, RZ ;  /* 0x0000003847479210 */ /* 0x000fe40007f7e0ff */
[----:B------:R-:W-:Y:S02]  /*4180*/  @!P0 LEA.HI.X.SX32 R70, R57, R60, 0x1, P4 ;  /* 0x0000003c39468211 */ /* 0x000fe400020f0eff */
[----:B------:R-:W-:Y:S01]  /*4190*/  @!P2 LEA.HI.X.SX32 R68, R58, R63, 0x1, P5 ;  /* 0x0000003f3a44a211 */ /* 0x000fe200028f0eff */
[----:B------:R-:W-:Y:S01]  /*41a0*/  @!P1 IMAD R63, R59, 0x2, R73 ;  /* 0x000000023b3f9824 */ /* 0x000fe200078e0249 */
[----:B------:R-:W-:Y:S02]  /*41b0*/  @!P1 LEA.HI.X.SX32 R72, R56, R61, 0x1, P3 ;  /* 0x0000003d38489211 */ /* 0x000fe400018f0eff */
[----:B------:R-:W-:-:S02]  /*41c0*/  @!P2 LEA R60, P5, R67, c[0x0][0x168], 0x1 ;  /* 0x00005a00433caa11 */ /* 0x000fc400078a08ff */
[----:B------:R-:W-:Y:S02]  /*41d0*/  @!P1 LEA R56, P3, R71, c[0x0][0x168], 0x1 ;  /* 0x00005a0047389a11 */ /* 0x000fe400078608ff */
[----:B------:R-:W-:Y:S02]  /*41e0*/  @!P0 LEA R58, P4, R69, c[0x0][0x168], 0x1 ;  /* 0x00005a00453a8a11 */ /* 0x000fe400078808ff */
[----:B------:R-:W-:Y:S01]  /*41f0*/  @!P2 LEA.HI.X R61, R67, c[0x0][0x16c], R68, 0x1, P5 ;  /* 0x00005b00433daa11 */ /* 0x000fe200028f0c44 */
[----:B------:R-:W-:Y:S01]  /*4200*/  @!P2 IMAD R67, R66, 0x2, R73 ;  /* 0x000000024243a824 */ /* 0x000fe200078e0249 */
[----:B------:R-:W-:Y:S02]  /*4210*/  @!P1 LEA.HI.X R57, R71, c[0x0][0x16c], R72, 0x1, P3 ;  /* 0x00005b0047399a11 */ /* 0x000fe400018f0c48 */
[----:B------:R-:W-:Y:S01]  /*4220*/  SHF.R.S32.HI R68, RZ, 0x5, R65 ;  /* 0x00000005ff447819 */ /* 0x000fe20000011441 */
[----:B------:R-:W-:Y:S01]  /*4230*/  @!P0 IMAD R65, R64, 0x2, R73 ;  /* 0x0000000240418824 */ /* 0x000fe200078e0249 */
[----:B------:R-:W-:Y:S01]  /*4240*/  @!P0 LEA.HI.X R59, R69, c[0x0][0x16c], R70, 0x1, P4 ;  /* 0x00005b00453b8a11 */ /* 0x000fe200020f0c46 */
[----:B------:R-:W-:Y:S01]  /*4250*/  IMAD.IADD R69, R3, 0x1, R76 ;  /* 0x0000000103457824 */ /* 0x000fe200078e024c */
[----:B------:R-:W-:Y:S01]  /*4260*/  @!PT LDS RZ, [RZ] ;  /* 0x00000000fffff984 */ /* 0x000fe20000000800 */
[----:B------:R-:W-:Y:S01]  /*4270*/  @!PT LDS RZ, [RZ] ;  /* 0x00000000fffff984 */ /* 0x000fe20000000800 */
[----:B------:R-:W-:Y:S01]  /*4280*/  @!PT LDS RZ, [RZ] ;  /* 0x00000000fffff984 */ /* 0x000fe20000000800 */
[----:B------:R1:W-:Y:S01]  /*4290*/  @!P1 LDGSTS.E.128 [R63], [R56.64] ;  /* 0x00000000383f9fae */ /* 0x0003e2000b921c46 */
[----:B------:R-:W-:-:S03]  /*42a0*/  IMAD R64, R78, 0x20, R68 ;  /* 0x000000204e407824 */ /* 0x000fc600078e0244 */
[----:B------:R1:W-:Y:S01]  /*42b0*/  @!P0 LDGSTS.E.128 [R65], [R58.64] ;  /* 0x000000003a418fae */ /* 0x0003e2000b921c46 */
[----:B------:R-:W-:Y:S02]  /*42c0*/  ISETP.GE.AND P1, PT, R69, c[0x0][0x17c], PT ;  /* 0x00005f0045007a0c */ /* 0x000fe40003f26270 */
[----:B------:R-:W-:Y:S01]  /*42d0*/  ISETP.GE.AND P0, PT, R62, 0x380, PT ;  /* 0x000003803e00780c */ /* 0x000fe20003f06270 */
[----:B------:R1:W-:Y:S01]  /*42e0*/  @!P2 LDGSTS.E.128 [R67], [R60.64] ;  /* 0x000000003c43afae */ /* 0x0003e2000b921c46 */
[----:B------:R-:W-:Y:S02]  /*42f0*/  ISETP.GE.OR P1, PT, R64, c[0x0][0x180], P1 ;  /* 0x0000600040007a0c */ /* 0x000fe40000f26670 */
        /* <DEDUP_REMOVED lines=11> */
.L_x_51:
[----:B-1----:R-:W-:Y:S05]  /*43b0*/  BSYNC B0 ;  /* 0x0000000000007941 */ /* 0x002fea0003800000 */
.L_x_50:
[----:B------:R-:W-:Y:S05]  /*43c0*/  @!P0 BRA `(.L_x_52) ;  /* 0xfffffa0000008947 */ /* 0x000fea000383ffff */
.L_x_43:
[----:B------:R-:W-:Y:S05]  /*43d0*/  BSYNC B1 ;  /* 0x0000000000017941 */ /* 0x000fea0003800000 */
.L_x_42:
[----:B------:R-:W0:Y:S01]  /*43e0*/  LDGDEPBAR ;  /* 0x00000000000079af */ /* 0x000e220000000000 */
[----:B------:R-:W-:-:S05]  /*43f0*/  DEPBAR.LE SB0, 0x2 ;  /* 0x000080800000791a */ /* 0x000fca0000000000 */
.L_x_29:
[----:B------:R-:W-:Y:S02]  /*4400*/  WARPSYNC 0xffffffff ;  /* 0xffffffff00007948 */ /* 0x000fe40003800000 */
[----:B------:R-:W-:Y:S01]  /*4410*/  IADD3 R13, R13, 0x1, RZ ;  /* 0x000000010d0d7810 */ /* 0x000fe20007ffe0ff */
[----:B------:R-:W-:Y:S03]  /*4420*/  BAR.SYNC.DEFER_BLOCKING 0x0 ;  /* 0x0000000000007b1d */ /* 0x000fe60000010000 */
[----:B------:R-:W-:-:S13]  /*4430*/  ISETP.GE.AND P0, PT, R13, UR5, PT ;  /* 0x000000050d007c0c */ /* 0x000fda000bf06270 */
[----:B------:R-:W-:Y:S01]  /*4440*/  @P0 CALL.REL.NOINC `(.L_x_27) ;  /* 0x0000001000000944 */ /* 0x000fe20003c00000 */
[----:B------:R-:W-:Y:S05]  /*4450*/  BRA `(.L_x_53) ;  /* 0xffffde4000007947 */ /* 0x000fea000383ffff */
.L_x_27:
[----:B------:R-:W-:-:S13]  /*4460*/  ISETP.GE.AND P0, PT, R0, 0x20, PT ;  /* 0x000000200000780c */ /* 0x000fda0003f06270 */
[----:B------:R-:W-:Y:S05]  /*4470*/  @!P0 EXIT ;  /* 0x000000000000894d */ /* 0x000fea0003800000 */
[----:B------:R-:W-:Y:S02]  /*4480*/  IADD3 R27, R27, -0x1, RZ ;  /* 0xffffffff1b1b7810 */ /* 0x000fe40007ffe0ff */
[C---:B------:R-:W-:Y:S02]  /*4490*/  IADD3 R2, R3.reuse, 0x10, RZ ;  /* 0x0000001003027810 */ /* 0x040fe40007ffe0ff */
[----:B------:R-:W-:Y:S01]  /*44a0*/  IADD3 R10, R3, 0x20, RZ ;  /* 0x00000020030a7810 */ /* 0x000fe20007ffe0ff */
[----:B------:R-:W-:Y:S01]  /*44b0*/  IMAD R4, R27, 0x15, R4 ;  /* 0x000000151b047824 */ /* 0x000fe200078e0204 */
[C---:B------:R-:W-:Y:S02]  /*44c0*/  IADD3 R12, R3.reuse, 0x30, RZ ;  /* 0x00000030030c7810 */ /* 0x040fe40007ffe0ff */
[----:B------:R-:W-:Y:S02]  /*44d0*/  IADD3 R13, R3, 0x40, RZ ;  /* 0x00000040030d7810 */ /* 0x000fe40007ffe0ff */
[----:B------:R-:W-:-:S04]  /*44e0*/  ISETP.GE.AND P0, PT, R4, c[0x0][0x178], PT ;  /* 0x00005e0004007a0c */ /* 0x000fc80003f06270 */
[----:B------:R-:W-:Y:S02]  /*44f0*/  ISETP.GE.OR P2, PT, R3, c[0x0][0x17c], P0 ;  /* 0x00005f0003007a0c */ /* 0x000fe40000746670 */
[----:B------:R-:W-:Y:S02]  /*4500*/  ISETP.GE.OR P3, PT, R2, c[0x0][0x17c], P0 ;  /* 0x00005f0002007a0c */ /* 0x000fe40000766670 */
[----:B------:R-:W-:-:S09]  /*4510*/  ISETP.GE.OR P1, PT, R10, c[0x0][0x17c], P0 ;  /* 0x00005f000a007a0c */ /* 0x000fd20000726670 */
[----:B------:R-:W-:Y:S05]  /*4520*/  @P2 BRA `(.L_x_54) ;  /* 0x0000015000002947 */ /* 0x000fea0003800000 */
[----:B------:R-:W2:Y:S01]  /*4530*/  S2R R6, SR_LANEID ;  /* 0x0000000000067919 */ /* 0x000ea20000000000 */
[----:B------:R-:W-:Y:S01]  /*4540*/  IMAD R0, R4, c[0x0][0x17c], RZ ;  /* 0x00005f0004007a24 */ /* 0x000fe200078e02ff */
[----:B------:R-:W-:Y:S01]  /*4550*/  SHF.R.S32.HI R7, RZ, 0x1f, R3 ;  /* 0x0000001fff077819 */ /* 0x000fe20000011403 */
[----:B------:R-:W-:Y:S01]  /*4560*/  IMAD.MOV.U32 R11, RZ, RZ, c[0x0][0x17c] ;  /* 0x00005f00ff0b7624 */ /* 0x000fe200078e00ff */
[----:B------:R-:W-:Y:S02]  /*4570*/  WARPSYNC 0xffffffff ;  /* 0xffffffff00007948 */ /* 0x000fe40003800000 */
[----:B------:R-:W-:Y:S02]  /*4580*/  IADD3 R8, P2, R3, R0, RZ ;  /* 0x0000000003087210 */ /* 0x000fe40007f5e0ff */
[----:B------:R-:W-:Y:S02]  /*4590*/  SHF.R.U32.HI R11, RZ, 0x1, R11 ;  /* 0x00000001ff0b7819 */ /* 0x000fe4000001160b */
[----:B------:R-:W-:Y:S01]  /*45a0*/  LEA.HI.X.SX32 R15, R0, R7, 0x1, P2 ;  /* 0x00000007000f7211 */ /* 0x000fe200010f0eff */
[----:B------:R-:W-:Y:S01]  /*45b0*/  IMAD.MOV.U32 R7, RZ, RZ, RZ ;  /* 0x000000ffff077224 */ /* 0x000fe200078e00ff */
[----:B------:R-:W-:-:S02]  /*45c0*/  LEA R9, P2, R8, c[0x0][0x170], 0x1 ;  /* 0x00005c0008097a11 */ /* 0x000fc400078408ff */
[----:B--2---:R-:W-:Y:S02]  /*45d0*/  SHF.R.U32.HI R5, RZ, 0x2, R6 ;  /* 0x00000002ff057819 */ /* 0x004fe40000011606 */
[----:B------:R-:W-:-:S05]  /*45e0*/  LOP3.LUT R6, R6, 0x3, RZ, 0xc0, !PT ;  /* 0x0000000306067812 */ /* 0x000fca00078ec0ff */
[----:B------:R-:W-:Y:S01]  /*45f0*/  IMAD.WIDE.U32 R6, R5, R11, R6 ;  /* 0x0000000b05067225 */ /* 0x000fe200078e0006 */
[----:B------:R-:W-:-:S04]  /*4600*/  LEA.HI.X R5, R8, c[0x0][0x174], R15, 0x1, P2 ;  /* 0x00005d0008057a11 */ /* 0x000fc800010f0c0f */
[----:B------:R-:W-:-:S04]  /*4610*/  LEA R8, P2, R6, R9, 0x2 ;  /* 0x0000000906087211 */ /* 0x000fc800078410ff */
[----:B------:R-:W-:-:S05]  /*4620*/  LEA.HI.X R9, R6, R5, R7, 0x2, P2 ;  /* 0x0000000506097211 */ /* 0x000fca00010f1407 */
[----:B------:R-:W-:Y:S01]  /*4630*/  IMAD.WIDE.U32 R6, R11, 0x20, R8 ;  /* 0x000000200b067825 */ /* 0x000fe200078e0008 */
[----:B------:R2:W-:Y:S04]  /*4640*/  STG.E [R8.64], R34 ;  /* 0x0000002208007986 */ /* 0x0005e8000c101906 */
[----:B------:R2:W-:Y:S04]  /*4650*/  STG.E [R6.64], R35 ;  /* 0x0000002306007986 */ /* 0x0005e8000c101906 */
[----:B------:R2:W-:Y:S04]  /*4660*/  STG.E [R8.64+0x10], R36 ;  /* 0x0000102408007986 */ /* 0x0005e8000c101906 */
[----:B------:R2:W-:Y:S02]  /*4670*/  STG.E [R6.64+0x10], R37 ;  /* 0x0000102506007986 */ /* 0x0005e4000c101906 */
.L_x_54:
[----:B------:R-:W-:Y:S05]  /*4680*/  @P3 BRA `(.L_x_55) ;  /* 0x0000015000003947 */ /* 0x000fea0003800000 */
[----:B--2---:R-:W2:Y:S01]  /*4690*/  S2R R6, SR_LANEID ;  /* 0x0000000000067919 */ /* 0x004ea20000000000 */
[----:B------:R-:W-:Y:S01]  /*46a0*/  IMAD R11, R4, c[0x0][0x17c], RZ ;  /* 0x00005f00040b7a24 */ /* 0x000fe200078e02ff */
[----:B------:R-:W-:Y:S01]  /*46b0*/  SHF.R.S32.HI R0, RZ, 0x1f, R2 ;  /* 0x0000001fff007819 */ /* 0x000fe20000011402 */
[----:B------:R-:W-:Y:S01]  /*46c0*/  IMAD.MOV.U32 R5, RZ, RZ, c[0x0][0x17c] ;  /* 0x00005f00ff057624 */ /* 0x000fe200078e00ff */
[----:B------:R-:W-:Y:S01]  /*46d0*/  WARPSYNC 0xffffffff ;  /* 0xffffffff00007948 */ /* 0x000fe20003800000 */
[----:B------:R-:W-:Y:S01]  /*46e0*/  IMAD.MOV.U32 R7, RZ, RZ, RZ ;  /* 0x000000ffff077224 */ /* 0x000fe200078e00ff */
[----:B------:R-:W-:-:S02]  /*46f0*/  IADD3 R2, P2, R11, R2, RZ ;  /* 0x000000020b027210 */ /* 0x000fc40007f5e0ff */
[----:B------:R-:W-:Y:S02]  /*4700*/  SHF.R.U32.HI R15, RZ, 0x1, R5 ;  /* 0x00000001ff0f7819 */ /* 0x000fe40000011605 */
[----:B------:R-:W-:Y:S02]  /*4710*/  LEA.HI.X.SX32 R11, R11, R0, 0x1, P2 ;  /* 0x000000000b0b7211 */ /* 0x000fe400010f0eff */
[----:B------:R-:W-:Y:S02]  /*4720*/  LEA R5, P2, R2, c[0x0][0x170], 0x1 ;  /* 0x00005c0002057a11 */ /* 0x000fe400078408ff */
        /* <DEDUP_REMOVED lines=11> */
.L_x_55:
        /* <DEDUP_REMOVED lines=22> */
.L_x_56:
[----:B------:R-:W-:Y:S02]  /*4940*/  ISETP.GE.OR P6, PT, R12, c[0x0][0x17c], P0 ;  /* 0x00005f000c007a0c */ /* 0x000fe400007c6670 */
[----:B------:R-:W-:-:S02]  /*4950*/  IADD3 R0, R3, 0x50, RZ ;  /* 0x0000005003007810 */ /* 0x000fc40007ffe0ff */
[C---:B------:R-:W-:Y:S02]  /*4960*/  IADD3 R2, R3.reuse, 0x60, RZ ;  /* 0x0000006003027810 */ /* 0x040fe40007ffe0ff */
[C---:B------:R-:W-:Y:S02]  /*4970*/  IADD3 R5, R3.reuse, 0x70, RZ ;  /* 0x0000007003057810 */ /* 0x040fe40007ffe0ff */
[----:B------:R-:W-:Y:S02]  /*4980*/  IADD3 R10, R3, 0x80, RZ ;  /* 0x00000080030a7810 */ /* 0x000fe40007ffe0ff */
[----:B------:R-:W-:Y:S02]  /*4990*/  ISETP.GE.OR P1, PT, R13, c[0x0][0x17c], P0 ;  /* 0x00005f000d007a0c */ /* 0x000fe40000726670 */
[----:B------:R-:W-:Y:S02]  /*49a0*/  ISETP.GE.OR P2, PT, R0, c[0x0][0x17c], P0 ;  /* 0x00005f0000007a0c */ /* 0x000fe40000746670 */
[----:B------:R-:W-:-:S02]  /*49b0*/  ISETP.GE.OR P3, PT, R2, c[0x0][0x17c], P0 ;  /* 0x00005f0002007a0c */ /* 0x000fc40000766670 */
[----:B------:R-:W-:Y:S02]  /*49c0*/  ISETP.GE.OR P4, PT, R5, c[0x0][0x17c], P0 ;  /* 0x00005f0005007a0c */ /* 0x000fe40000786670 */
[----:B------:R-:W-:Y:S02]  /*49d0*/  ISETP.GE.OR P5, PT, R10, c[0x0][0x17c], P0 ;  /* 0x00005f000a007a0c */ /* 0x000fe400007a6670 */
[C---:B------:R-:W-:Y:S02]  /*49e0*/  IADD3 R11, R3.reuse, 0x90, RZ ;  /* 0x00000090030b7810 */ /* 0x040fe40007ffe0ff */
[----:B------:R-:W-:Y:S01]  /*49f0*/  IADD3 R14, R3, 0xa0, RZ ;  /* 0x000000a0030e7810 */ /* 0x000fe20007ffe0ff */
[----:B------:R-:W-:Y:S05]  /*4a00*/  @P6 BRA `(.L_x_57) ;  /* 0x0000015000006947 */ /* 0x000fea0003800000 */
[----:B--2---:R-:W2:Y:S01]  /*4a10*/  S2R R6, SR_LANEID ;  /* 0x0000000000067919 */ /* 0x004ea20000000000 */
[----:B------:R-:W-:Y:S01]  /*4a20*/  IMAD R17, R4, c[0x0][0x17c], RZ ;  /* 0x00005f0004117a24 */ /* 0x000fe200078e02ff */
[----:B------:R-:W-:Y:S01]  /*4a30*/  SHF.R.S32.HI R7, RZ, 0x1f, R12 ;  /* 0x0000001fff077819 */ /* 0x000fe2000001140c */
[----:B------:R-:W-:Y:S01]  /*4a40*/  IMAD.MOV.U32 R8, RZ, RZ, c[0x0][0x17c] ;  /* 0x00005f00ff087624 */ /* 0x000fe200078e00ff */
[----:B------:R-:W-:Y:S02]  /*4a50*/  WARPSYNC 0xffffffff ;  /* 0xffffffff00007948 */ /* 0x000fe40003800000 */
[----:B------:R-:W-:-:S02]  /*4a60*/  IADD3 R12, P6, R17, R12, RZ ;  /* 0x0000000c110c7210 */ /* 0x000fc40007fde0ff */
[----:B------:R-:W-:Y:S02]  /*4a70*/  SHF.R.U32.HI R19, RZ, 0x1, R8 ;  /* 0x00000001ff137819 */ /* 0x000fe40000011608 */
[----:B------:R-:W-:Y:S01]  /*4a80*/  LEA.HI.X.SX32 R17, R17, R7, 0x1, P6 ;  /* 0x0000000711117211 */ /* 0x000fe200030f0eff */
[----:B------:R-:W-:Y:S01]  /*4a90*/  IMAD.MOV.U32 R7, RZ, RZ, RZ ;  /* 0x000000ffff077224 */ /* 0x000fe200078e00ff */
        /* <DEDUP_REMOVED lines=12> */
.L_x_57:
        /* <DEDUP_REMOVED lines=22> */
.L_x_58:
        /* <DEDUP_REMOVED lines=22> */
.L_x_59:
[----:B------:R-:W-:Y:S05]  /*4e20*/  @P3 BRA `(.L_x_60) ;  /* 0x0000015000003947 */ /* 0x000fea0003800000 */
[----:B--2---:R-:W2:Y:S01]  /*4e30*/  S2R R6, SR_LANEID ;  /* 0x0000000000067919 */ /* 0x004ea20000000000 */
[----:B------:R-:W-:Y:S01]  /*4e40*/  IMAD R15, R4, c[0x0][0x17c], RZ ;  /* 0x00005f00040f7a24 */ /* 0x000fe200078e02ff */
[----:B------:R-:W-:Y:S01]  /*4e50*/  SHF.R.S32.HI R0, RZ, 0x1f, R2 ;  /* 0x0000001fff007819 */ /* 0x000fe20000011402 */
[----:B------:R-:W-:Y:S01]  /*4e60*/  IMAD.MOV.U32 R7, RZ, RZ, c[0x0][0x17c] ;  /* 0x00005f00ff077624 */ /* 0x000fe200078e00ff */
[----:B------:R-:W-:Y:S02]  /*4e70*/  WARPSYNC 0xffffffff ;  /* 0xffffffff00007948 */ /* 0x000fe40003800000 */
[----:B------:R-:W-:-:S02]  /*4e80*/  IADD3 R2, P1, R15, R2, RZ ;  /* 0x000000020f027210 */ /* 0x000fc40007f3e0ff */
[----:B------:R-:W-:Y:S01]  /*4e90*/  SHF.R.U32.HI R17, RZ, 0x1, R7 ;  /* 0x00000001ff117819 */ /* 0x000fe20000011607 */
[----:B------:R-:W-:Y:S01]  /*4ea0*/  IMAD.MOV.U32 R7, RZ, RZ, RZ ;  /* 0x000000ffff077224 */ /* 0x000fe200078e00ff */
        /* <DEDUP_REMOVED lines=13> */
.L_x_60:
        /* <DEDUP_REMOVED lines=22> */
.L_x_61:
        /* <DEDUP_REMOVED lines=22> */
.L_x_62:
[----:B------:R-:W-:Y:S02]  /*5240*/  ISETP.GE.OR P6, PT, R11, c[0x0][0x17c], P0 ;  /* 0x00005f000b007a0c */ /* 0x000fe400007c6670 */
[----:B------:R-:W-:-:S02]  /*5250*/  IADD3 R0, R3, 0xb0, RZ ;  /* 0x000000b003007810 */ /* 0x000fc40007ffe0ff */
[C---:B------:R-:W-:Y:S02]  /*5260*/  IADD3 R5, R3.reuse, 0xc0, RZ ;  /* 0x000000c003057810 */ /* 0x040fe40007ffe0ff */
[C---:B--2---:R-:W-:Y:S02]  /*5270*/  IADD3 R8, R3.reuse, 0xd0, RZ ;  /* 0x000000d003087810 */ /* 0x044fe40007ffe0ff */
[C---:B------:R-:W-:Y:S02]  /*5280*/  IADD3 R9, R3.reuse, 0xe0, RZ ;  /* 0x000000e003097810 */ /* 0x040fe40007ffe0ff */
[----:B------:R-:W-:Y:S02]  /*5290*/  IADD3 R10, R3, 0xf0, RZ ;  /* 0x000000f0030a7810 */ /* 0x000fe40007ffe0ff */
[----:B------:R-:W-:Y:S02]  /*52a0*/  ISETP.GE.OR P5, PT, R14, c[0x0][0x17c], P0 ;  /* 0x00005f000e007a0c */ /* 0x000fe400007a6670 */
[----:B------:R-:W-:-:S02]  /*52b0*/  ISETP.GE.OR P4, PT, R0, c[0x0][0x17c], P0 ;  /* 0x00005f0000007a0c */ /* 0x000fc40000786670 */
[----:B------:R-:W-:Y:S02]  /*52c0*/  ISETP.GE.OR P3, PT, R5, c[0x0][0x17c], P0 ;  /* 0x00005f0005007a0c */ /* 0x000fe40000766670 */
[----:B------:R-:W-:Y:S02]  /*52d0*/  ISETP.GE.OR P2, PT, R8, c[0x0][0x17c], P0 ;  /* 0x00005f0008007a0c */ /* 0x000fe40000746670 */
[----:B------:R-:W-:Y:S02]  /*52e0*/  ISETP.GE.OR P1, PT, R9, c[0x0][0x17c], P0 ;  /* 0x00005f0009007a0c */ /* 0x000fe40000726670 */
[----:B------:R-:W-:Y:S01]  /*52f0*/  ISETP.GE.OR P0, PT, R10, c[0x0][0x17c], P0 ;  /* 0x00005f000a007a0c */ /* 0x000fe20000706670 */
[----:B------:R-:W-:Y:S07]  /*5300*/  @P6 BRA `(.L_x_63) ;  /* 0x0000015000006947 */ /* 0x000fee0003800000 */
[----:B------:R-:W2:Y:S01]  /*5310*/  S2R R2, SR_LANEID ;  /* 0x0000000000027919 */ /* 0x000ea20000000000 */
        /* <DEDUP_REMOVED lines=20> */
.L_x_63:
        /* <DEDUP_REMOVED lines=22> */
.L_x_64:
        /* <DEDUP_REMOVED lines=22> */
.L_x_65:
        /* <DEDUP_REMOVED lines=22> */
.L_x_66:
        /* <DEDUP_REMOVED lines=22> */
.L_x_67:
        /* <DEDUP_REMOVED lines=22> */
.L_x_68:
[----:B------:R-:W-:Y:S05]  /*5b40*/  @P0 EXIT ;  /* 0x000000000000094d */ /* 0x000fea0003800000 */
        /* <DEDUP_REMOVED lines=17> */
[----:B------:R-:W-:Y:S04]  /*5c60*/  STG.E [R2.64], R32 ;  /* 0x0000002002007986 */ /* 0x000fe8000c101906 */
[----:B------:R-:W-:Y:S04]  /*5c70*/  STG.E [R4.64], R33 ;  /* 0x0000002104007986 */ /* 0x000fe8000c101906 */
[----:B------:R-:W-:Y:S04]  /*5c80*/  STG.E [R2.64+0x10], R28 ;  /* 0x0000101c02007986 */ /* 0x000fe8000c101906 */
[----:B------:R-:W-:Y:S01]  /*5c90*/  STG.E [R4.64+0x10], R29 ;  /* 0x0000101d04007986 */ /* 0x000fe2000c101906 */
[----:B------:R-:W-:Y:S05]  /*5ca0*/  EXIT ;  /* 0x000000000000794d */ /* 0x000fea0003800000 */
.L_x_69:
[----:B------:R-:W-:-:S00]  /*5cb0*/  BRA `(.L_x_69) ;  /* 0xfffffff000007947 */ /* 0x000fc0000383ffff */
[----:B------:R-:W-:-:S00]  /*5cc0*/  NOP ;  /* 0x0000000000007918 */ /* 0x000fc00000000000 */
        /* <DEDUP_REMOVED lines=11> */
.L_x_70:


//--------------------- .nv.shared.gemm_mma_kernel --------------------------
	.section	.nv.shared.gemm_mma_kernel,"aw",@nobits
	.sectionflags	@""
	.align	16
